	.target	sm_90a

	.elftype	@"ET_EXEC"


//--------------------- .note.nv.tkinfo           --------------------------
	.section	.note.nv.tkinfo,"",@"SHT_NOTE"
	.sectionflags	@"SHF_NOTE_NV_TKINFO"
	.tkinfo
        /*0018*/ 	.word	0x00000002
        /*0030*/ 	.string	""
        /*0030*/ 	.string	"ptxas"
        /*0030*/ 	.string	"Cuda compilation tools, release 13.0, V13.0.88"
        /*0030*/ 	.string	"Build cuda_13.0.r13.0/compiler.36424714_0"
        /*0030*/ 	.string	"-arch sm_90a -m 64 "



//--------------------- .note.nv.cuinfo           --------------------------
	.section	.note.nv.cuinfo,"",@"SHT_NOTE"
	.sectionflags	@"SHF_NOTE_NV_CUINFO"
        /*0018*/ 	.short	0x0002
        /*001a*/ 	.short	0x005a
        /*001c*/ 	.short	0x0082
	.zero		2


//--------------------- .nv.info                  --------------------------
	.section	.nv.info,"",@"SHT_CUDA_INFO"
	.align	4


	//----- nvinfo : EIATTR_REGCOUNT
	.align		4
        /*0000*/ 	.byte	0x04, 0x2f
        /*0002*/ 	.short	(.L_15 - .L_14)
	.align		4
.L_14:
        /*0004*/ 	.word	index@(_ZN7cutlass13device_kernelINS_4gemm6kernel13GemmUniversalIN4cute5tupleIJiiiiEEENS1_10collective13CollectiveMmaINS1_34MainloopSm90TmaGmmaWarpSpecializedILi3ENS5_IJNS4_1CILi1EEENSA_ILi4EEESB_EEENS1_35KernelTmaWarpSpecializedCooperativeEEENS5_IJNSA_ILi128EEESG_NSA_ILi64EEEEEEfNS5_IJlSB_lEEEfSJ_NS4_8TiledMMAINS4_8MMA_AtomIJNS4_4SM904GMMA30MMA_64x128x8_F32TF32TF32_SS_TNILNSN_7ScaleInE1ELSP_1EEEEEENS4_6LayoutINS5_IJNSA_ILi2EEESB_SB_EEENS5_IJSB_NSA_ILi0EEESV_EEEEENS5_IJNS4_10UnderscoreESY_SY_EEEEENS4_23SM90_TMA_LOAD_MULTICASTENS4_14ComposedLayoutINS4_7SwizzleILi3ELi4ELi3EEENS4_18smem_ptr_flag_bitsILi32EEENSS_INS5_IJNSA_ILi8EEENSA_ILi32EEEEEENS5_IJS18_SB_EEEEEEEvNS4_8identityENS4_13SM90_TMA_LOADES1C_vS1D_EENS_8epilogue10collective6detail29Sm90TmaWarpSpecializedAdapterINS1H_15DefaultEpilogueIfSJ_SJ_NS1G_6thread17LinearCombinationIfLi1EffLNS1L_9ScaleType4KindE0ELNS_15FloatRoundStyleE2EfEENS1_15EpilogueDefaultEEEEEvvEEEEvNT_6ParamsE)
        /*0008*/ 	.word	0x000000a8


	//----- nvinfo : EIATTR_FRAME_SIZE
	.align		4
.L_15:
        /*000c*/ 	.byte	0x04, 0x11
        /*000e*/ 	.short	(.L_17 - .L_16)
	.align		4
.L_16:
        /*0010*/ 	.word	index@(_ZN7cutlass13device_kernelINS_4gemm6kernel13GemmUniversalIN4cute5tupleIJiiiiEEENS1_10collective13CollectiveMmaINS1_34MainloopSm90TmaGmmaWarpSpecializedILi3ENS5_IJNS4_1CILi1EEENSA_ILi4EEESB_EEENS1_35KernelTmaWarpSpecializedCooperativeEEENS5_IJNSA_ILi128EEESG_NSA_ILi64EEEEEEfNS5_IJlSB_lEEEfSJ_NS4_8TiledMMAINS4_8MMA_AtomIJNS4_4SM904GMMA30MMA_64x128x8_F32TF32TF32_SS_TNILNSN_7ScaleInE1ELSP_1EEEEEENS4_6LayoutINS5_IJNSA_ILi2EEESB_SB_EEENS5_IJSB_NSA_ILi0EEESV_EEEEENS5_IJNS4_10UnderscoreESY_SY_EEEEENS4_23SM90_TMA_LOAD_MULTICASTENS4_14ComposedLayoutINS4_7SwizzleILi3ELi4ELi3EEENS4_18smem_ptr_flag_bitsILi32EEENSS_INS5_IJNSA_ILi8EEENSA_ILi32EEEEEENS5_IJS18_SB_EEEEEEEvNS4_8identityENS4_13SM90_TMA_LOADES1C_vS1D_EENS_8epilogue10collective6detail29Sm90TmaWarpSpecializedAdapterINS1H_15DefaultEpilogueIfSJ_SJ_NS1G_6thread17LinearCombinationIfLi1EffLNS1L_9ScaleType4KindE0ELNS_15FloatRoundStyleE2EfEENS1_15EpilogueDefaultEEEEEvvEEEEvNT_6ParamsE)
        /*0014*/ 	.word	0x00000000


	//----- nvinfo : EIATTR_MIN_STACK_SIZE
	.align		4
.L_17:
        /*0018*/ 	.byte	0x04, 0x12
        /*001a*/ 	.short	(.L_19 - .L_18)
	.align		4
.L_18:
        /*001c*/ 	.word	index@(_ZN7cutlass13device_kernelINS_4gemm6kernel13GemmUniversalIN4cute5tupleIJiiiiEEENS1_10collective13CollectiveMmaINS1_34MainloopSm90TmaGmmaWarpSpecializedILi3ENS5_IJNS4_1CILi1EEENSA_ILi4EEESB_EEENS1_35KernelTmaWarpSpecializedCooperativeEEENS5_IJNSA_ILi128EEESG_NSA_ILi64EEEEEEfNS5_IJlSB_lEEEfSJ_NS4_8TiledMMAINS4_8MMA_AtomIJNS4_4SM904GMMA30MMA_64x128x8_F32TF32TF32_SS_TNILNSN_7ScaleInE1ELSP_1EEEEEENS4_6LayoutINS5_IJNSA_ILi2EEESB_SB_EEENS5_IJSB_NSA_ILi0EEESV_EEEEENS5_IJNS4_10UnderscoreESY_SY_EEEEENS4_23SM90_TMA_LOAD_MULTICASTENS4_14ComposedLayoutINS4_7SwizzleILi3ELi4ELi3EEENS4_18smem_ptr_flag_bitsILi32EEENSS_INS5_IJNSA_ILi8EEENSA_ILi32EEEEEENS5_IJS18_SB_EEEEEEEvNS4_8identityENS4_13SM90_TMA_LOADES1C_vS1D_EENS_8epilogue10collective6detail29Sm90TmaWarpSpecializedAdapterINS1H_15DefaultEpilogueIfSJ_SJ_NS1G_6thread17LinearCombinationIfLi1EffLNS1L_9ScaleType4KindE0ELNS_15FloatRoundStyleE2EfEENS1_15EpilogueDefaultEEEEEvvEEEEvNT_6ParamsE)
        /*0020*/ 	.word	0x00000000
.L_19:


//--------------------- .nv.compat                --------------------------
	.section	.nv.compat,"",@"SHT_CUDA_COMPAT_INFO"
	.align	4
        /*0000*/ 	.byte	0x02, 0x09, 0x01, 0x00, 0x02, 0x02, 0x04, 0x00, 0x02, 0x05, 0x05, 0x00, 0x03, 0x07, 0x01, 0x01
        /*0010*/ 	.byte	0x02, 0x03, 0x01, 0x00, 0x02, 0x06, 0x01, 0x00, 0x04, 0x0b, 0x08, 0x00, 0x00, 0x00, 0x00, 0x00
        /*0020*/ 	.byte	0x00, 0x00, 0x00, 0x00


//--------------------- .nv.info._ZN7cutlass13device_kernelINS_4gemm6kernel13GemmUniversalIN4cute5tupleIJiiiiEEENS1_10collective13CollectiveMmaINS1_34MainloopSm90TmaGmmaWarpSpecializedILi3ENS5_IJNS4_1CILi1EEENSA_ILi4EEESB_EEENS1_35KernelTmaWarpSpecializedCooperativeEEENS5_IJNSA_ILi128EEESG_NSA_ILi64EEEEEEfNS5_IJlSB_lEEEfSJ_NS4_8TiledMMAINS4_8MMA_AtomIJNS4_4SM904GMMA30MMA_64x128x8_F32TF32TF32_SS_TNILNSN_7ScaleInE1ELSP_1EEEEEENS4_6LayoutINS5_IJNSA_ILi2EEESB_SB_EEENS5_IJSB_NSA_ILi0EEESV_EEEEENS5_IJNS4_10UnderscoreESY_SY_EEEEENS4_23SM90_TMA_LOAD_MULTICASTENS4_14ComposedLayoutINS4_7SwizzleILi3ELi4ELi3EEENS4_18smem_ptr_flag_bitsILi32EEENSS_INS5_IJNSA_ILi8EEENSA_ILi32EEEEEENS5_IJS18_SB_EEEEEEEvNS4_8identityENS4_13SM90_TMA_LOADES1C_vS1D_EENS_8epilogue10collective6detail29Sm90TmaWarpSpecializedAdapterINS1H_15DefaultEpilogueIfSJ_SJ_NS1G_6thread17LinearCombinationIfLi1EffLNS1L_9ScaleType4KindE0ELNS_15FloatRoundStyleE2EfEENS1_15EpilogueDefaultEEEEEvvEEEEvNT_6ParamsE --------------------------
	.section	.nv.info._ZN7cutlass13device_kernelINS_4gemm6kernel13GemmUniversalIN4cute5tupleIJiiiiEEENS1_10collective13CollectiveMmaINS1_34MainloopSm90TmaGmmaWarpSpecializedILi3ENS5_IJNS4_1CILi1EEENSA_ILi4EEESB_EEENS1_35KernelTmaWarpSpecializedCooperativeEEENS5_IJNSA_ILi128EEESG_NSA_ILi64EEEEEEfNS5_IJlSB_lEEEfSJ_NS4_8TiledMMAINS4_8MMA_AtomIJNS4_4SM904GMMA30MMA_64x128x8_F32TF32TF32_SS_TNILNSN_7ScaleInE1ELSP_1EEEEEENS4_6LayoutINS5_IJNSA_ILi2EEESB_SB_EEENS5_IJSB_NSA_ILi0EEESV_EEEEENS5_IJNS4_10UnderscoreESY_SY_EEEEENS4_23SM90_TMA_LOAD_MULTICASTENS4_14ComposedLayoutINS4_7SwizzleILi3ELi4ELi3EEENS4_18smem_ptr_flag_bitsILi32EEENSS_INS5_IJNSA_ILi8EEENSA_ILi32EEEEEENS5_IJS18_SB_EEEEEEEvNS4_8identityENS4_13SM90_TMA_LOADES1C_vS1D_EENS_8epilogue10collective6detail29Sm90TmaWarpSpecializedAdapterINS1H_15DefaultEpilogueIfSJ_SJ_NS1G_6thread17LinearCombinationIfLi1EffLNS1L_9ScaleType4KindE0ELNS_15FloatRoundStyleE2EfEENS1_15EpilogueDefaultEEEEEvvEEEEvNT_6ParamsE,"",@"SHT_CUDA_INFO"
	.sectionflags	@""
	.align	4


	//----- nvinfo : EIATTR_CUDA_API_VERSION
	.align		4
        /*0000*/ 	.byte	0x04, 0x37
        /*0002*/ 	.short	(.L_21 - .L_20)
.L_20:
        /*0004*/ 	.word	0x00000082


	//----- nvinfo : EIATTR_KPARAM_INFO
	.align		4
.L_21:
        /*0008*/ 	.byte	0x04, 0x17
        /*000a*/ 	.short	(.L_23 - .L_22)
.L_22:
        /*000c*/ 	.word	0x00000000
        /*0010*/ 	.short	0x0000
        /*0012*/ 	.short	0x0070
        /*0014*/ 	.byte	0x00, 0xf0, 0x01, 0x10


	//----- nvinfo : EIATTR_SPARSE_MMA_MASK
	.align		4
.L_23:
        /*0018*/ 	.byte	0x03, 0x50
        /*001a*/ 	.short	0x0000


	//----- nvinfo : EIATTR_MAXREG_COUNT
	.align		4
        /*001c*/ 	.byte	0x03, 0x1b
        /*001e*/ 	.short	0x00a8


	//----- nvinfo : EIATTR_NUM_BARRIERS
	.align		4
        /*0020*/ 	.byte	0x02, 0x4c
        /*0022*/ 	.byte	0x01
	.zero		1


	//----- nvinfo : EIATTR_EXTERNS
	.align		4
        /*0024*/ 	.byte	0x04, 0x0f
        /*0026*/ 	.short	(.L_25 - .L_24)


	//   ....[0]....
	.align		4
.L_24:
        /*0028*/ 	.word	index@(__assertfail)


	//----- nvinfo : EIATTR_MERCURY_ISA_VERSION
	.align		4
.L_25:
        /*002c*/ 	.byte	0x03, 0x5f
        /*002e*/ 	.short	0x0101


	//----- nvinfo : EIATTR_INT_WARP_WIDE_INSTR_OFFSETS
	.align		4
        /*0030*/ 	.byte	0x04, 0x31
        /*0032*/ 	.short	(.L_27 - .L_26)


	//   ....[0]....
.L_26:
        /*0034*/ 	.word	0x00000410


	//   ....[1]....
        /*0038*/ 	.word	0x00000430


	//   ....[2]....
        /*003c*/ 	.word	0x00000600


	//   ....[3]....
        /*0040*/ 	.word	0x000021f0


	//----- nvinfo : EIATTR_COOP_GROUP_MASK_REGIDS
	.align		4
.L_27:
        /*0044*/ 	.byte	0x04, 0x29
        /*0046*/ 	.short	(.L_29 - .L_28)


	//   ....[0]....
.L_28:
        /*0048*/ 	.word	0xffffffff


	//   ....[1]....
        /*004c*/ 	.word	0xffffffff


	//   ....[2]....
        /*0050*/ 	.word	0xffffffff


	//   ....[3]....
        /*0054*/ 	.word	0xffffffff


	//   ....[4]....
        /*0058*/ 	.word	0xffffffff


	//   ....[5]....
        /*005c*/ 	.word	0xffffffff


	//----- nvinfo : EIATTR_COOP_GROUP_INSTR_OFFSETS
	.align		4
.L_29:
        /*0060*/ 	.byte	0x04, 0x28
        /*0062*/ 	.short	(.L_31 - .L_30)


	//   ....[0]....
.L_30:
        /*0064*/ 	.word	0x00000060


	//   ....[1]....
        /*0068*/ 	.word	0x00000070


	//   ....[2]....
        /*006c*/ 	.word	0x00000130


	//   ....[3]....
        /*0070*/ 	.word	0x000002b0


	//   ....[4]....
        /*0074*/ 	.word	0x00000770


	//   ....[5]....
        /*0078*/ 	.word	0x000013f0


	//----- nvinfo : EIATTR_REG_RECONFIG
	.align		4
.L_31:
        /*007c*/ 	.byte	0x01, 0x54
	.zero		2


	//----- nvinfo : EIATTR_SYSCALL_OFFSETS
	.align		4
        /*0080*/ 	.byte	0x04, 0x46
        /*0082*/ 	.short	(.L_33 - .L_32)


	//   ....[0]....
.L_32:
        /*0084*/ 	.word	0x000015e0


	//----- nvinfo : EIATTR_MBARRIER_INSTR_OFFSETS
	.align		4
.L_33:
        /*0088*/ 	.byte	0x04, 0x39
        /*008a*/ 	.short	(.L_35 - .L_34)


	//   ....[0]....
.L_34:
        /*008c*/ 	.word	0x00000230
        /*0090*/ 	.word	0x000000ff
        /*0094*/ 	.word	0x00000000
        /*0098*/ 	.short	0x0100
        /*009a*/ 	.byte	0x08
	.zero		1


	//   ....[1]....
        /*009c*/ 	.word	0x00000240
        /*00a0*/ 	.word	0x000000ff
        /*00a4*/ 	.word	0x00000018
        /*00a8*/ 	.short	0x0100
        /*00aa*/ 	.byte	0x08
	.zero		1


	//   ....[2]....
        /*00ac*/ 	.word	0x00000250
        /*00b0*/ 	.word	0x000000ff
        /*00b4*/ 	.word	0x00000008
        /*00b8*/ 	.short	0x0100
        /*00ba*/ 	.byte	0x08
	.zero		1


	//   ....[3]....
        /*00bc*/ 	.word	0x00000260
        /*00c0*/ 	.word	0x000000ff
        /*00c4*/ 	.word	0x00000020
        /*00c8*/ 	.short	0x0100
        /*00ca*/ 	.byte	0x08
	.zero		1


	//   ....[4]....
        /*00cc*/ 	.word	0x00000270
        /*00d0*/ 	.word	0x000000ff
        /*00d4*/ 	.word	0x00000010
        /*00d8*/ 	.short	0x0100
        /*00da*/ 	.byte	0x08
	.zero		1


	//   ....[5]....
        /*00dc*/ 	.word	0x00000280
        /*00e0*/ 	.word	0x000000ff
        /*00e4*/ 	.word	0x00000028
        /*00e8*/ 	.short	0x0100
        /*00ea*/ 	.byte	0x08
	.zero		1


	//   ....[6]....
        /*00ec*/ 	.word	0x000006a0
        /*00f0*/ 	.word	0x000000ff
        /*00f4*/ 	.word	0x00000040
        /*00f8*/ 	.short	0x0100
        /*00fa*/ 	.byte	0x06
	.zero		1


	//   ....[7]....
        /*00fc*/ 	.word	0x00000720
        /*0100*/ 	.word	0x000000ff
        /*0104*/ 	.word	0x00000048
        /*0108*/ 	.short	0x0100
        /*010a*/ 	.byte	0x06
	.zero		1


	//   ....[8]....
        /*010c*/ 	.word	0x000016a0
        /*0110*/ 	.word	0x00000003
        /*0114*/ 	.word	0x00000000
        /*0118*/ 	.short	0x010a
        /*011a*/ 	.byte	0x3f
	.zero		1


	//   ....[9]....
        /*011c*/ 	.word	0x00001700
        /*0120*/ 	.word	0x00000003
        /*0124*/ 	.word	0x00000000
        /*0128*/ 	.short	0x010a
        /*012a*/ 	.byte	0x3f
	.zero		1


	//   ....[10]....
        /*012c*/ 	.word	0x00001c40
        /*0130*/ 	.word	0x00000005
        /*0134*/ 	.word	0x00000000
        /*0138*/ 	.short	0x010a
        /*013a*/ 	.byte	0x3f
	.zero		1


	//   ....[11]....
        /*013c*/ 	.word	0x00001c80
        /*0140*/ 	.word	0x00000005
        /*0144*/ 	.word	0x00000000
        /*0148*/ 	.short	0x010a
        /*014a*/ 	.byte	0x3f
	.zero		1


	//   ....[12]....
        /*014c*/ 	.word	0x000020a0
        /*0150*/ 	.word	0x00000004
        /*0154*/ 	.word	0x00000000
        /*0158*/ 	.short	0x0101
        /*015a*/ 	.byte	0x3f
	.zero		1


	//   ....[13]....
        /*015c*/ 	.word	0x00002290
        /*0160*/ 	.word	0x00000000
        /*0164*/ 	.word	0x00000000
        /*0168*/ 	.short	0x0101
        /*016a*/ 	.byte	0x3f
	.zero		1


	//   ....[14]....
        /*016c*/ 	.word	0x00006720
        /*0170*/ 	.word	0x00000017
        /*0174*/ 	.word	0x00000018
        /*0178*/ 	.short	0x010a
        /*017a*/ 	.byte	0x3f
	.zero		1


	//   ....[15]....
        /*017c*/ 	.word	0x00006b70
        /*0180*/ 	.word	0x00000006
        /*0184*/ 	.word	0x00000048
        /*0188*/ 	.short	0x0101
        /*018a*/ 	.byte	0x3f
	.zero		1


	//   ....[16]....
        /*018c*/ 	.word	0x000072b0
        /*0190*/ 	.word	0x00000007
        /*0194*/ 	.word	0x00000000
        /*0198*/ 	.short	0x010a
        /*019a*/ 	.byte	0x3f
	.zero		1


	//   ....[17]....
        /*019c*/ 	.word	0x00007330
        /*01a0*/ 	.word	0x00000004
        /*01a4*/ 	.word	0x00000000
        /*01a8*/ 	.short	0x010a
        /*01aa*/ 	.byte	0x3f
	.zero		1


	//   ....[18]....
        /*01ac*/ 	.word	0x000073c0
        /*01b0*/ 	.word	0x00000005
        /*01b4*/ 	.word	0x00000000
        /*01b8*/ 	.short	0x010a
        /*01ba*/ 	.byte	0x3f
	.zero		1


	//   ....[19]....
        /*01bc*/ 	.word	0x00007420
        /*01c0*/ 	.word	0x00000003
        /*01c4*/ 	.word	0x00000000
        /*01c8*/ 	.short	0x010a
        /*01ca*/ 	.byte	0x3f
	.zero		1


	//   ....[20]....
        /*01cc*/ 	.word	0x00007470
        /*01d0*/ 	.word	0x00000005
        /*01d4*/ 	.word	0x00000000
        /*01d8*/ 	.short	0x010a
        /*01da*/ 	.byte	0x3f
	.zero		1


	//   ....[21]....
        /*01dc*/ 	.word	0x00007540
        /*01e0*/ 	.word	0x00000017
        /*01e4*/ 	.word	0x00000018
        /*01e8*/ 	.short	0x010a
        /*01ea*/ 	.byte	0x3f
	.zero		1


	//   ....[22]....
        /*01ec*/ 	.word	0x00007610
        /*01f0*/ 	.word	0x00000007
        /*01f4*/ 	.word	0x00000000
        /*01f8*/ 	.short	0x010a
        /*01fa*/ 	.byte	0x3f
	.zero		1


	//   ....[23]....
        /*01fc*/ 	.word	0x00007660
        /*0200*/ 	.word	0x00000004
        /*0204*/ 	.word	0x00000000
        /*0208*/ 	.short	0x010a
        /*020a*/ 	.byte	0x3f
	.zero		1


	//----- nvinfo : EIATTR_NUM_MBARRIERS
	.align		4
.L_35:
        /*020c*/ 	.byte	0x03, 0x38
        /*020e*/ 	.short	0x0008


	//----- nvinfo : EIATTR_EXIT_INSTR_OFFSETS
	.align		4
        /*0210*/ 	.byte	0x04, 0x1c
        /*0212*/ 	.short	(.L_37 - .L_36)


	//   ....[0]....
.L_36:
        /*0214*/ 	.word	0x00000940


	//   ....[1]....
        /*0218*/ 	.word	0x00001150


	//   ....[2]....
        /*021c*/ 	.word	0x00005eb0


	//   ....[3]....
        /*0220*/ 	.word	0x00006410


	//   ....[4]....
        /*0224*/ 	.word	0x00007410


	//----- nvinfo : EIATTR_MAX_THREADS
	.align		4
.L_37:
        /*0228*/ 	.byte	0x04, 0x05
        /*022a*/ 	.short	(.L_39 - .L_38)
.L_38:
        /*022c*/ 	.word	0x00000180
        /*0230*/ 	.word	0x00000001
        /*0234*/ 	.word	0x00000001


	//----- nvinfo : EIATTR_CRS_STACK_SIZE
	.align		4
.L_39:
        /*0238*/ 	.byte	0x04, 0x1e
        /*023a*/ 	.short	(.L_41 - .L_40)
.L_40:
        /*023c*/ 	.word	0x00000000


	//----- nvinfo : EIATTR_CBANK_PARAM_SIZE
	.align		4
.L_41:
        /*0240*/ 	.byte	0x03, 0x19
        /*0242*/ 	.short	0x0470


	//----- nvinfo : EIATTR_PARAM_CBANK
	.align		4
        /*0244*/ 	.byte	0x04, 0x0a
        /*0246*/ 	.short	(.L_43 - .L_42)
	.align		4
.L_42:
        /*0248*/ 	.word	index@(.nv.constant0._ZN7cutlass13device_kernelINS_4gemm6kernel13GemmUniversalIN4cute5tupleIJiiiiEEENS1_10collective13CollectiveMmaINS1_34MainloopSm90TmaGmmaWarpSpecializedILi3ENS5_IJNS4_1CILi1EEENSA_ILi4EEESB_EEENS1_35KernelTmaWarpSpecializedCooperativeEEENS5_IJNSA_ILi128EEESG_NSA_ILi64EEEEEEfNS5_IJlSB_lEEEfSJ_NS4_8TiledMMAINS4_8MMA_AtomIJNS4_4SM904GMMA30MMA_64x128x8_F32TF32TF32_SS_TNILNSN_7ScaleInE1ELSP_1EEEEEENS4_6LayoutINS5_IJNSA_ILi2EEESB_SB_EEENS5_IJSB_NSA_ILi0EEESV_EEEEENS5_IJNS4_10UnderscoreESY_SY_EEEEENS4_23SM90_TMA_LOAD_MULTICASTENS4_14ComposedLayoutINS4_7SwizzleILi3ELi4ELi3EEENS4_18smem_ptr_flag_bitsILi32EEENSS_INS5_IJNSA_ILi8EEENSA_ILi32EEEEEENS5_IJS18_SB_EEEEEEEvNS4_8identityENS4_13SM90_TMA_LOADES1C_vS1D_EENS_8epilogue10collective6detail29Sm90TmaWarpSpecializedAdapterINS1H_15DefaultEpilogueIfSJ_SJ_NS1G_6thread17LinearCombinationIfLi1EffLNS1L_9ScaleType4KindE0ELNS_15FloatRoundStyleE2EfEENS1_15EpilogueDefaultEEEEEvvEEEEvNT_6ParamsE)
        /*024c*/ 	.short	0x0210
        /*024e*/ 	.short	0x0470


	//----- nvinfo : EIATTR_SW_WAR
	.align		4
.L_43:
        /*0250*/ 	.byte	0x04, 0x36
        /*0252*/ 	.short	(.L_45 - .L_44)
.L_44:
        /*0254*/ 	.word	0x00000008
.L_45:


//--------------------- .nv.callgraph             --------------------------
	.section	.nv.callgraph,"",@"SHT_CUDA_CALLGRAPH"
	.align	4
	.sectionentsize	8
	.align		4
        /*0000*/ 	.word	0x00000000
	.align		4
        /*0004*/ 	.word	0xffffffff
	.align		4
        /*0008*/ 	.word	index@(_ZN7cutlass13device_kernelINS_4gemm6kernel13GemmUniversalIN4cute5tupleIJiiiiEEENS1_10collective13CollectiveMmaINS1_34MainloopSm90TmaGmmaWarpSpecializedILi3ENS5_IJNS4_1CILi1EEENSA_ILi4EEESB_EEENS1_35KernelTmaWarpSpecializedCooperativeEEENS5_IJNSA_ILi128EEESG_NSA_ILi64EEEEEEfNS5_IJlSB_lEEEfSJ_NS4_8TiledMMAINS4_8MMA_AtomIJNS4_4SM904GMMA30MMA_64x128x8_F32TF32TF32_SS_TNILNSN_7ScaleInE1ELSP_1EEEEEENS4_6LayoutINS5_IJNSA_ILi2EEESB_SB_EEENS5_IJSB_NSA_ILi0EEESV_EEEEENS5_IJNS4_10UnderscoreESY_SY_EEEEENS4_23SM90_TMA_LOAD_MULTICASTENS4_14ComposedLayoutINS4_7SwizzleILi3ELi4ELi3EEENS4_18smem_ptr_flag_bitsILi32EEENSS_INS5_IJNSA_ILi8EEENSA_ILi32EEEEEENS5_IJS18_SB_EEEEEEEvNS4_8identityENS4_13SM90_TMA_LOADES1C_vS1D_EENS_8epilogue10collective6detail29Sm90TmaWarpSpecializedAdapterINS1H_15DefaultEpilogueIfSJ_SJ_NS1G_6thread17LinearCombinationIfLi1EffLNS1L_9ScaleType4KindE0ELNS_15FloatRoundStyleE2EfEENS1_15EpilogueDefaultEEEEEvvEEEEvNT_6ParamsE)
	.align		4
        /*000c*/ 	.word	index@(__assertfail)
	.align		4
        /*0010*/ 	.word	0x00000000
	.align		4
        /*0014*/ 	.word	0xfffffffe
	.align		4
        /*0018*/ 	.word	0x00000000
	.align		4
        /*001c*/ 	.word	0xfffffffd
	.align		4
        /*0020*/ 	.word	0x00000000
	.align		4
        /*0024*/ 	.word	0xfffffffc


//--------------------- .nv.constant4             --------------------------
	.section	.nv.constant4,"a",@progbits
	.align	8
	.align		8
.nv.constant4:
        /*0000*/ 	.dword	__assertfail
	.align		8
        /*0008*/ 	.dword	__unnamed_1
	.align		8
        /*0010*/ 	.dword	_ZN40_INTERNAL_0244040c_4_k_cu_1b3ccf86_225614cuda3std3__45__cpo5beginE
	.align		8
        /*0018*/ 	.dword	_ZN40_INTERNAL_0244040c_4_k_cu_1b3ccf86_225614cuda3std3__45__cpo3endE
	.align		8
        /*0020*/ 	.dword	_ZN40_INTERNAL_0244040c_4_k_cu_1b3ccf86_225614cuda3std3__45__cpo6cbeginE
	.align		8
        /*0028*/ 	.dword	_ZN40_INTERNAL_0244040c_4_k_cu_1b3ccf86_225614cuda3std3__45__cpo4cendE
	.align		8
        /*0030*/ 	.dword	_ZN40_INTERNAL_0244040c_4_k_cu_1b3ccf86_225614cuda3std3__442_GLOBAL__N__0244040c_4_k_cu_1b3ccf86_225616ignoreE
	.align		8
        /*0038*/ 	.dword	_ZN40_INTERNAL_0244040c_4_k_cu_1b3ccf86_225614cuda3std3__419piecewise_constructE
	.align		8
        /*0040*/ 	.dword	_ZN40_INTERNAL_0244040c_4_k_cu_1b3ccf86_225614cuda3std3__48in_placeE
	.align		8
        /*0048*/ 	.dword	_ZN40_INTERNAL_0244040c_4_k_cu_1b3ccf86_225614cuda3std6ranges3__45__cpo4swapE
	.align		8
        /*0050*/ 	.dword	_ZN40_INTERNAL_0244040c_4_k_cu_1b3ccf86_225614cuda3std6ranges3__45__cpo9iter_moveE
	.align		8
        /*0058*/ 	.dword	_ZN40_INTERNAL_0244040c_4_k_cu_1b3ccf86_225614cute7productE
	.align		8
        /*0060*/ 	.dword	_ZN40_INTERNAL_0244040c_4_k_cu_1b3ccf86_225614cute1_E
	.align		8
        /*0068*/ 	.dword	$str$22
	.align		8
        /*0070*/ 	.dword	$str$23


//--------------------- .text._ZN7cutlass13device_kernelINS_4gemm6kernel13GemmUniversalIN4cute5tupleIJiiiiEEENS1_10collective13CollectiveMmaINS1_34MainloopSm90TmaGmmaWarpSpecializedILi3ENS5_IJNS4_1CILi1EEENSA_ILi4EEESB_EEENS1_35KernelTmaWarpSpecializedCooperativeEEENS5_IJNSA_ILi128EEESG_NSA_ILi64EEEEEEfNS5_IJlSB_lEEEfSJ_NS4_8TiledMMAINS4_8MMA_AtomIJNS4_4SM904GMMA30MMA_64x128x8_F32TF32TF32_SS_TNILNSN_7ScaleInE1ELSP_1EEEEEENS4_6LayoutINS5_IJNSA_ILi2EEESB_SB_EEENS5_IJSB_NSA_ILi0EEESV_EEEEENS5_IJNS4_10UnderscoreESY_SY_EEEEENS4_23SM90_TMA_LOAD_MULTICASTENS4_14ComposedLayoutINS4_7SwizzleILi3ELi4ELi3EEENS4_18smem_ptr_flag_bitsILi32EEENSS_INS5_IJNSA_ILi8EEENSA_ILi32EEEEEENS5_IJS18_SB_EEEEEEEvNS4_8identityENS4_13SM90_TMA_LOADES1C_vS1D_EENS_8epilogue10collective6detail29Sm90TmaWarpSpecializedAdapterINS1H_15DefaultEpilogueIfSJ_SJ_NS1G_6thread17LinearCombinationIfLi1EffLNS1L_9ScaleType4KindE0ELNS_15FloatRoundStyleE2EfEENS1_15EpilogueDefaultEEEEEvvEEEEvNT_6ParamsE --------------------------
	.section	.text._ZN7cutlass13device_kernelINS_4gemm6kernel13GemmUniversalIN4cute5tupleIJiiiiEEENS1_10collective13CollectiveMmaINS1_34MainloopSm90TmaGmmaWarpSpecializedILi3ENS5_IJNS4_1CILi1EEENSA_ILi4EEESB_EEENS1_35KernelTmaWarpSpecializedCooperativeEEENS5_IJNSA_ILi128EEESG_NSA_ILi64EEEEEEfNS5_IJlSB_lEEEfSJ_NS4_8TiledMMAINS4_8MMA_AtomIJNS4_4SM904GMMA30MMA_64x128x8_F32TF32TF32_SS_TNILNSN_7ScaleInE1ELSP_1EEEEEENS4_6LayoutINS5_IJNSA_ILi2EEESB_SB_EEENS5_IJSB_NSA_ILi0EEESV_EEEEENS5_IJNS4_10UnderscoreESY_SY_EEEEENS4_23SM90_TMA_LOAD_MULTICASTENS4_14ComposedLayoutINS4_7SwizzleILi3ELi4ELi3EEENS4_18smem_ptr_flag_bitsILi32EEENSS_INS5_IJNSA_ILi8EEENSA_ILi32EEEEEENS5_IJS18_SB_EEEEEEEvNS4_8identityENS4_13SM90_TMA_LOADES1C_vS1D_EENS_8epilogue10collective6detail29Sm90TmaWarpSpecializedAdapterINS1H_15DefaultEpilogueIfSJ_SJ_NS1G_6thread17LinearCombinationIfLi1EffLNS1L_9ScaleType4KindE0ELNS_15FloatRoundStyleE2EfEENS1_15EpilogueDefaultEEEEEvvEEEEvNT_6ParamsE,"ax",@progbits
	.align	128
.text._ZN7cutlass13device_kernelINS_4gemm6kernel13GemmUniversalIN4cute5tupleIJiiiiEEENS1_10collective13CollectiveMmaINS1_34MainloopSm90TmaGmmaWarpSpecializedILi3ENS5_IJNS4_1CILi1EEENSA_ILi4EEESB_EEENS1_35KernelTmaWarpSpecializedCooperativeEEENS5_IJNSA_ILi128EEESG_NSA_ILi64EEEEEEfNS5_IJlSB_lEEEfSJ_NS4_8TiledMMAINS4_8MMA_AtomIJNS4_4SM904GMMA30MMA_64x128x8_F32TF32TF32_SS_TNILNSN_7ScaleInE1ELSP_1EEEEEENS4_6LayoutINS5_IJNSA_ILi2EEESB_SB_EEENS5_IJSB_NSA_ILi0EEESV_EEEEENS5_IJNS4_10UnderscoreESY_SY_EEEEENS4_23SM90_TMA_LOAD_MULTICASTENS4_14ComposedLayoutINS4_7SwizzleILi3ELi4ELi3EEENS4_18smem_ptr_flag_bitsILi32EEENSS_INS5_IJNSA_ILi8EEENSA_ILi32EEEEEENS5_IJS18_SB_EEEEEEEvNS4_8identityENS4_13SM90_TMA_LOADES1C_vS1D_EENS_8epilogue10collective6detail29Sm90TmaWarpSpecializedAdapterINS1H_15DefaultEpilogueIfSJ_SJ_NS1G_6thread17LinearCombinationIfLi1EffLNS1L_9ScaleType4KindE0ELNS_15FloatRoundStyleE2EfEENS1_15EpilogueDefaultEEEEEvvEEEEvNT_6ParamsE:
        .type           _ZN7cutlass13device_kernelINS_4gemm6kernel13GemmUniversalIN4cute5tupleIJiiiiEEENS1_10collective13CollectiveMmaINS1_34MainloopSm90TmaGmmaWarpSpecializedILi3ENS5_IJNS4_1CILi1EEENSA_ILi4EEESB_EEENS1_35KernelTmaWarpSpecializedCooperativeEEENS5_IJNSA_ILi128EEESG_NSA_ILi64EEEEEEfNS5_IJlSB_lEEEfSJ_NS4_8TiledMMAINS4_8MMA_AtomIJNS4_4SM904GMMA30MMA_64x128x8_F32TF32TF32_SS_TNILNSN_7ScaleInE1ELSP_1EEEEEENS4_6LayoutINS5_IJNSA_ILi2EEESB_SB_EEENS5_IJSB_NSA_ILi0EEESV_EEEEENS5_IJNS4_10UnderscoreESY_SY_EEEEENS4_23SM90_TMA_LOAD_MULTICASTENS4_14ComposedLayoutINS4_7SwizzleILi3ELi4ELi3EEENS4_18smem_ptr_flag_bitsILi32EEENSS_INS5_IJNSA_ILi8EEENSA_ILi32EEEEEENS5_IJS18_SB_EEEEEEEvNS4_8identityENS4_13SM90_TMA_LOADES1C_vS1D_EENS_8epilogue10collective6detail29Sm90TmaWarpSpecializedAdapterINS1H_15DefaultEpilogueIfSJ_SJ_NS1G_6thread17LinearCombinationIfLi1EffLNS1L_9ScaleType4KindE0ELNS_15FloatRoundStyleE2EfEENS1_15EpilogueDefaultEEEEEvvEEEEvNT_6ParamsE,@function
        .size           _ZN7cutlass13device_kernelINS_4gemm6kernel13GemmUniversalIN4cute5tupleIJiiiiEEENS1_10collective13CollectiveMmaINS1_34MainloopSm90TmaGmmaWarpSpecializedILi3ENS5_IJNS4_1CILi1EEENSA_ILi4EEESB_EEENS1_35KernelTmaWarpSpecializedCooperativeEEENS5_IJNSA_ILi128EEESG_NSA_ILi64EEEEEEfNS5_IJlSB_lEEEfSJ_NS4_8TiledMMAINS4_8MMA_AtomIJNS4_4SM904GMMA30MMA_64x128x8_F32TF32TF32_SS_TNILNSN_7ScaleInE1ELSP_1EEEEEENS4_6LayoutINS5_IJNSA_ILi2EEESB_SB_EEENS5_IJSB_NSA_ILi0EEESV_EEEEENS5_IJNS4_10UnderscoreESY_SY_EEEEENS4_23SM90_TMA_LOAD_MULTICASTENS4_14ComposedLayoutINS4_7SwizzleILi3ELi4ELi3EEENS4_18smem_ptr_flag_bitsILi32EEENSS_INS5_IJNSA_ILi8EEENSA_ILi32EEEEEENS5_IJS18_SB_EEEEEEEvNS4_8identityENS4_13SM90_TMA_LOADES1C_vS1D_EENS_8epilogue10collective6detail29Sm90TmaWarpSpecializedAdapterINS1H_15DefaultEpilogueIfSJ_SJ_NS1G_6thread17LinearCombinationIfLi1EffLNS1L_9ScaleType4KindE0ELNS_15FloatRoundStyleE2EfEENS1_15EpilogueDefaultEEEEEvvEEEEvNT_6ParamsE,(.L_x_195 - _ZN7cutlass13device_kernelINS_4gemm6kernel13GemmUniversalIN4cute5tupleIJiiiiEEENS1_10collective13CollectiveMmaINS1_34MainloopSm90TmaGmmaWarpSpecializedILi3ENS5_IJNS4_1CILi1EEENSA_ILi4EEESB_EEENS1_35KernelTmaWarpSpecializedCooperativeEEENS5_IJNSA_ILi128EEESG_NSA_ILi64EEEEEEfNS5_IJlSB_lEEEfSJ_NS4_8TiledMMAINS4_8MMA_AtomIJNS4_4SM904GMMA30MMA_64x128x8_F32TF32TF32_SS_TNILNSN_7ScaleInE1ELSP_1EEEEEENS4_6LayoutINS5_IJNSA_ILi2EEESB_SB_EEENS5_IJSB_NSA_ILi0EEESV_EEEEENS5_IJNS4_10UnderscoreESY_SY_EEEEENS4_23SM90_TMA_LOAD_MULTICASTENS4_14ComposedLayoutINS4_7SwizzleILi3ELi4ELi3EEENS4_18smem_ptr_flag_bitsILi32EEENSS_INS5_IJNSA_ILi8EEENSA_ILi32EEEEEENS5_IJS18_SB_EEEEEEEvNS4_8identityENS4_13SM90_TMA_LOADES1C_vS1D_EENS_8epilogue10collective6detail29Sm90TmaWarpSpecializedAdapterINS1H_15DefaultEpilogueIfSJ_SJ_NS1G_6thread17LinearCombinationIfLi1EffLNS1L_9ScaleType4KindE0ELNS_15FloatRoundStyleE2EfEENS1_15EpilogueDefaultEEEEEvvEEEEvNT_6ParamsE)
        .other          _ZN7cutlass13device_kernelINS_4gemm6kernel13GemmUniversalIN4cute5tupleIJiiiiEEENS1_10collective13CollectiveMmaINS1_34MainloopSm90TmaGmmaWarpSpecializedILi3ENS5_IJNS4_1CILi1EEENSA_ILi4EEESB_EEENS1_35KernelTmaWarpSpecializedCooperativeEEENS5_IJNSA_ILi128EEESG_NSA_ILi64EEEEEEfNS5_IJlSB_lEEEfSJ_NS4_8TiledMMAINS4_8MMA_AtomIJNS4_4SM904GMMA30MMA_64x128x8_F32TF32TF32_SS_TNILNSN_7ScaleInE1ELSP_1EEEEEENS4_6LayoutINS5_IJNSA_ILi2EEESB_SB_EEENS5_IJSB_NSA_ILi0EEESV_EEEEENS5_IJNS4_10UnderscoreESY_SY_EEEEENS4_23SM90_TMA_LOAD_MULTICASTENS4_14ComposedLayoutINS4_7SwizzleILi3ELi4ELi3EEENS4_18smem_ptr_flag_bitsILi32EEENSS_INS5_IJNSA_ILi8EEENSA_ILi32EEEEEENS5_IJS18_SB_EEEEEEEvNS4_8identityENS4_13SM90_TMA_LOADES1C_vS1D_EENS_8epilogue10collective6detail29Sm90TmaWarpSpecializedAdapterINS1H_15DefaultEpilogueIfSJ_SJ_NS1G_6thread17LinearCombinationIfLi1EffLNS1L_9ScaleType4KindE0ELNS_15FloatRoundStyleE2EfEENS1_15EpilogueDefaultEEEEEvvEEEEvNT_6ParamsE,@"STO_CUDA_ENTRY STV_DEFAULT"
_ZN7cutlass13device_kernelINS_4gemm6kernel13GemmUniversalIN4cute5tupleIJiiiiEEENS1_10collective13CollectiveMmaINS1_34MainloopSm90TmaGmmaWarpSpecializedILi3ENS5_IJNS4_1CILi1EEENSA_ILi4EEESB_EEENS1_35KernelTmaWarpSpecializedCooperativeEEENS5_IJNSA_ILi128EEESG_NSA_ILi64EEEEEEfNS5_IJlSB_lEEEfSJ_NS4_8TiledMMAINS4_8MMA_AtomIJNS4_4SM904GMMA30MMA_64x128x8_F32TF32TF32_SS_TNILNSN_7ScaleInE1ELSP_1EEEEEENS4_6LayoutINS5_IJNSA_ILi2EEESB_SB_EEENS5_IJSB_NSA_ILi0EEESV_EEEEENS5_IJNS4_10UnderscoreESY_SY_EEEEENS4_23SM90_TMA_LOAD_MULTICASTENS4_14ComposedLayoutINS4_7SwizzleILi3ELi4ELi3EEENS4_18smem_ptr_flag_bitsILi32EEENSS_INS5_IJNSA_ILi8EEENSA_ILi32EEEEEENS5_IJS18_SB_EEEEEEEvNS4_8identityENS4_13SM90_TMA_LOADES1C_vS1D_EENS_8epilogue10collective6detail29Sm90TmaWarpSpecializedAdapterINS1H_15DefaultEpilogueIfSJ_SJ_NS1G_6thread17LinearCombinationIfLi1EffLNS1L_9ScaleType4KindE0ELNS_15FloatRoundStyleE2EfEENS1_15EpilogueDefaultEEEEEvvEEEEvNT_6ParamsE:
[----:B------:R-:W0:Y:S01]  /*0000*/  LDC R1, c[0x0][0x28] ;  /* 0x00000a00ff017b82 */ /* 0x000e220000000800 */
[----:B------:R-:W1:Y:S01]  /*0010*/  S2R R94, SR_TID.X ;  /* 0x00000000005e7919 */ /* 0x000e620000002100 */
[----:B------:R-:W-:Y:S01]  /*0020*/  ELECT P0, URZ, PT ;  /* 0x00000000003f782f */ /* 0x000fe20003800000 */
[----:B------:R-:W-:Y:S01]  /*0030*/  BSSY B0, `(.L_x_0) ;  /* 0x000000f000007945 */ /* 0x000fe20003800000 */
[--C-:B-1----:R-:W-:Y:S02]  /*0040*/  SHF.R.U32.HI R0, RZ, 0x5, R94.reuse ;  /* 0x00000005ff007819 */ /* 0x102fe4000001165e */
[----:B------:R-:W-:-:S03]  /*0050*/  SHF.R.U32.HI R6, RZ, 0x7, R94 ;  /* 0x00000007ff067819 */ /* 0x000fc6000001165e */
[----:B------:R-:W1:Y:S04]  /*0060*/  SHFL.IDX PT, R3, R0, RZ, 0x1f ;  /* 0x00001fff00037589 */ /* 0x000e6800000e0000 */
[----:B------:R2:W3:Y:S01]  /*0070*/  SHFL.IDX PT, R2, R6, RZ, 0x1f ;  /* 0x00001fff06027589 */ /* 0x0004e200000e0000 */
[----:B-1----:R-:W-:-:S13]  /*0080*/  ISETP.NE.OR P0, PT, R3, RZ, !P0 ;  /* 0x000000ff0300720c */ /* 0x002fda0004705670 */
[----:B0-23--:R-:W-:Y:S05]  /*0090*/  @P0 BRA `(.L_x_1) ;  /* 0x0000000000200947 */ /* 0x00dfea0003800000 */
[----:B------:R-:W-:Y:S02]  /*00a0*/  ULDC.64 UR4, c[0x0][0x198] ;  /* 0x0000660000047ab9 */ /* 0x000fe40000000a00 */
[----:B------:R-:W-:Y:S02]  /*00b0*/  UIADD3 UR6, UP0, UR4, 0xf0, URZ ;  /* 0x000000f004067890 */ /* 0x000fe4000ff1e03f */
[----:B------:R-:W-:Y:S02]  /*00c0*/  UIADD3 UR4, UP1, UR4, 0x1f0, URZ ;  /* 0x000001f004047890 */ /* 0x000fe4000ff3e03f */
[----:B------:R-:W-:Y:S02]  /*00d0*/  UIADD3.X UR7, URZ, UR5, URZ, UP0, !UPT ;  /* 0x000000053f077290 */ /* 0x000fe400087fe43f */
[----:B------:R-:W-:-:S07]  /*00e0*/  UIADD3.X UR5, URZ, UR5, URZ, UP1, !UPT ;  /* 0x000000053f057290 */ /* 0x000fce0008ffe43f */
[----:B------:R0:W-:Y:S02]  /*00f0*/  UTMACCTL.PF [UR6] ;  /* 0x00000000060079b9 */ /* 0x0001e40008040000 */
[----:B------:R0:W-:Y:S02]  /*0100*/  UTMACCTL.PF [UR4] ;  /* 0x00000000040079b9 */ /* 0x0001e40008040000 */
[----:B0-----:R-:W-:Y:S01]  /*0110*/  NOP ;  /* 0x0000000000007918 */ /* 0x001fe20000000000 */
.L_x_1:
[----:B------:R-:W-:Y:S05]  /*0120*/  BSYNC B0 ;  /* 0x0000000000007941 */ /* 0x000fea0003800000 */
.L_x_0:
[----:B------:R-:W0:Y:S02]  /*0130*/  SHFL.IDX PT, R5, R0, RZ, 0x1f ;  /* 0x00001fff00057589 */ /* 0x000e2400000e0000 */
[----:B0-----:R-:W-:-:S13]  /*0140*/  ISETP.NE.AND P0, PT, R5, RZ, PT ;  /* 0x000000ff0500720c */ /* 0x001fda0003f05270 */
[----:B------:R-:W-:Y:S05]  /*0150*/  @P0 BRA `(.L_x_2) ;  /* 0x0000000000500947 */ /* 0x000fea0003800000 */
[----:B------:R-:W0:Y:S01]  /*0160*/  S2UR UR8, SR_CgaCtaId ;  /* 0x00000000000879c3 */ /* 0x000e220000008800 */
[----:B------:R-:W-:Y:S01]  /*0170*/  UMOV UR4, 0x400 ;  /* 0x0000040000047882 */ /* 0x000fe20000000000 */
[----:B------:R-:W-:Y:S01]  /*0180*/  UMOV UR5, 0x1 ;  /* 0x0000000100057882 */ /* 0x000fe20000000000 */
[----:B------:R-:W-:Y:S01]  /*0190*/  UMOV UR6, 0x8 ;  /* 0x0000000800067882 */ /* 0x000fe20000000000 */
[----:B------:R-:W-:Y:S01]  /*01a0*/  ELECT P0, URZ, PT ;  /* 0x00000000003f782f */ /* 0x000fe20003800000 */
[----:B------:R-:W-:-:S04]  /*01b0*/  UIADD3 UR6, -UR6, 0x100000, URZ ;  /* 0x0010000006067890 */ /* 0x000fc8000fffe13f */
[----:B------:R-:W-:Y:S02]  /*01c0*/  USHF.L.U32 UR7, UR6, 0xb, URZ ;  /* 0x0000000b06077899 */ /* 0x000fe4000800063f */
[----:B------:R-:W-:Y:S02]  /*01d0*/  USHF.L.U32 UR6, UR6, 0x1, URZ ;  /* 0x0000000106067899 */ /* 0x000fe4000800063f */
[----:B0-----:R-:W-:Y:S02]  /*01e0*/  ULEA UR8, UR8, UR4, 0x18 ;  /* 0x0000000408087291 */ /* 0x001fe4000f8ec03f */
[----:B------:R-:W-:-:S04]  /*01f0*/  UIADD3 UR4, -UR5, 0x100000, URZ ;  /* 0x0010000005047890 */ /* 0x000fc8000fffe13f */
[----:B------:R-:W-:Y:S02]  /*0200*/  USHF.L.U32 UR5, UR4, 0xb, URZ ;  /* 0x0000000b04057899 */ /* 0x000fe4000800063f */
[----:B------:R-:W-:Y:S01]  /*0210*/  USHF.L.U32 UR4, UR4, 0x1, URZ ;  /* 0x0000000104047899 */ /* 0x000fe2000800063f */
[----:B------:R-:W0:Y:S11]  /*0220*/  FENCE.VIEW.ASYNC.S ;  /* 0x00000000000073c6 */ /* 0x000e360000000000 */
[----:B0-----:R0:W1:Y:S01]  /*0230*/  SYNCS.EXCH.64 URZ, [UR8], UR4 ;  /* 0x00000004083f75b2 */ /* 0x0010620008000100 */
[----:B------:R0:W2:Y:S01]  /*0240*/  SYNCS.EXCH.64 URZ, [UR8+0x18], UR6 ;  /* 0x00001806083f75b2 */ /* 0x0000a20008000100 */
[----:B------:R0:W3:Y:S01]  /*0250*/  SYNCS.EXCH.64 URZ, [UR8+0x8], UR4 ;  /* 0x00000804083f75b2 */ /* 0x0000e20008000100 */
[----:B------:R0:W4:Y:S01]  /*0260*/  SYNCS.EXCH.64 URZ, [UR8+0x20], UR6 ;  /* 0x00002006083f75b2 */ /* 0x0001220008000100 */
[----:B------:R0:W0:Y:S01]  /*0270*/  SYNCS.EXCH.64 URZ, [UR8+0x10], UR4 ;  /* 0x00001004083f75b2 */ /* 0x0000220008000100 */
[----:B------:R0:W0:Y:S01]  /*0280*/  SYNCS.EXCH.64 URZ, [UR8+0x28], UR6 ;  /* 0x00002806083f75b2 */ /* 0x0000220008000100 */
[----:B------:R-:W-:Y:S01]  /*0290*/  NOP ;  /* 0x0000000000007918 */ /* 0x000fe20000000000 */
.L_x_2:
[----:B------:R-:W-:Y:S01]  /*02a0*/  SHF.R.S32.HI R7, RZ, 0x1f, R94 ;  /* 0x0000001fff077819 */ /* 0x000fe2000001145e */
[----:B------:R-:W5:Y:S01]  /*02b0*/  SHFL.IDX PT, R0, R0, RZ, 0x1f ;  /* 0x00001fff00007589 */ /* 0x000f6200000e0000 */
[----:B0-----:R-:W0:Y:S01]  /*02c0*/  S2UR UR8, SR_CTAID.X ;  /* 0x00000000000879c3 */ /* 0x001e220000002500 */
[----:B------:R-:W-:Y:S02]  /*02d0*/  ELECT P0, URZ, PT ;  /* 0x00000000003f782f */ /* 0x000fe40003800000 */
[----:B------:R-:W-:Y:S01]  /*02e0*/  LEA.HI R7, R7, R94, RZ, 0x7 ;  /* 0x0000005e07077211 */ /* 0x000fe200078f38ff */
[----:B------:R-:W1:Y:S01]  /*02f0*/  S2R R4, SR_CTAID.Y ;  /* 0x0000000000047919 */ /* 0x000e620000002600 */
[----:B------:R-:W-:Y:S01]  /*0300*/  ULDC UR4, c[0x0][0x154] ;  /* 0x0000550000047ab9 */ /* 0x000fe20000000800 */
[----:B------:R-:W-:Y:S01]  /*0310*/  NOP ;  /* 0x0000000000007918 */ /* 0x000fe20000000000 */
[----:B------:R-:W-:Y:S01]  /*0320*/  LOP3.LUT R7, R7, 0xffffff80, RZ, 0xc0, !PT ;  /* 0xffffff8007077812 */ /* 0x000fe200078ec0ff */
[----:B------:R-:W-:Y:S01]  /*0330*/  NOP ;  /* 0x0000000000007918 */ /* 0x000fe20000000000 */
[----:B------:R-:W2:Y:S03]  /*0340*/  LDC R14, c[0x0][0x140] ;  /* 0x00005000ff0e7b82 */ /* 0x000ea60000000800 */
[----:B------:R-:W-:-:S05]  /*0350*/  IMAD.IADD R7, R94, 0x1, -R7 ;  /* 0x000000015e077824 */ /* 0x000fca00078e0a07 */
[----:B------:R-:W-:Y:S01]  /*0360*/  SHF.R.S32.HI R8, RZ, 0x1f, R7 ;  /* 0x0000001fff087819 */ /* 0x000fe20000011407 */
[----:B------:R-:W3:Y:S01]  /*0370*/  LDC R12, c[0x0][0x144] ;  /* 0x00005100ff0c7b82 */ /* 0x000ee20000000800 */
[----:B------:R-:W-:Y:S02]  /*0380*/  LOP3.LUT P2, RZ, R7, 0x7, RZ, 0xc0, !PT ;  /* 0x0000000707ff7812 */ /* 0x000fe4000784c0ff */
[----:B------:R-:W-:Y:S02]  /*0390*/  LEA.HI R8, R8, R7, RZ, 0x3 ;  /* 0x0000000708087211 */ /* 0x000fe400078f18ff */
[----:B-----5:R-:W-:Y:S02]  /*03a0*/  ISETP.NE.OR P0, PT, R0, RZ, !P0 ;  /* 0x000000ff0000720c */ /* 0x020fe40004705670 */
[--C-:B------:R-:W-:Y:S02]  /*03b0*/  SHF.R.S32.HI R0, RZ, 0x3, R8.reuse ;  /* 0x00000003ff007819 */ /* 0x100fe40000011408 */
[----:B------:R-:W-:-:S02]  /*03c0*/  SHF.R.S32.HI R9, RZ, 0x1f, R8 ;  /* 0x0000001fff097819 */ /* 0x000fc40000011408 */
[----:B------:R-:W-:Y:S02]  /*03d0*/  SHF.R.S32.HI R8, RZ, 0x1f, R5 ;  /* 0x0000001fff087819 */ /* 0x000fe40000011405 */
[----:B------:R-:W-:Y:S02]  /*03e0*/  LEA.HI R9, R9, R0, RZ, 0x2 ;  /* 0x0000000009097211 */ /* 0x000fe400078f10ff */
[----:B------:R-:W-:Y:S02]  /*03f0*/  LEA.HI R8, R8, R5, RZ, 0x2 ;  /* 0x0000000508087211 */ /* 0x000fe400078f10ff */
[----:B-1----:R-:W-:Y:S01]  /*0400*/  I2FP.F32.U32 R11, R4 ;  /* 0x00000004000b7245 */ /* 0x002fe20000201000 */
[----:B------:R-:W-:Y:S01]  /*0410*/  VOTEU.ALL UP0, P0 ;  /* 0x00000000003f7886 */ /* 0x000fe20000000000 */
[----:B------:R-:W-:Y:S01]  /*0420*/  LOP3.LUT R10, R8, 0x3ffffffc, RZ, 0xc0, !PT ;  /* 0x3ffffffc080a7812 */ /* 0x000fe200078ec0ff */
[----:B------:R-:W-:Y:S01]  /*0430*/  VOTEU.ALL UP1, P0 ;  /* 0x00000000003f7886 */ /* 0x000fe20000020000 */
[----:B------:R-:W-:Y:S01]  /*0440*/  LOP3.LUT R9, R9, 0xfffffffc, RZ, 0xc0, !PT ;  /* 0xfffffffc09097812 */ /* 0x000fe200078ec0ff */
[----:B------:R-:W-:Y:S01]  /*0450*/  FMUL R13, R11, UR4 ;  /* 0x000000040b0d7c20 */ /* 0x000fe20008400000 */
[----:B------:R-:W1:Y:S01]  /*0460*/  @!UP0 S2UR UR7, SR_CgaCtaId ;  /* 0x00000000000789c3 */ /* 0x000e620000008800 */
[----:B------:R-:W-:Y:S01]  /*0470*/  IMAD.IADD R11, R5, 0x1, -R10 ;  /* 0x00000001050b7824 */ /* 0x000fe200078e0a0a */
[----:B0-----:R-:W-:Y:S01]  /*0480*/  I2FP.F32.U32 R10, UR8 ;  /* 0x00000008000a7c45 */ /* 0x001fe20008201000 */
[----:B------:R-:W-:Y:S01]  /*0490*/  IMAD.IADD R8, R0, 0x1, -R9 ;  /* 0x0000000100087824 */ /* 0x000fe200078e0a09 */
[----:B------:R-:W-:Y:S01]  /*04a0*/  ULDC UR4, c[0x0][0x150] ;  /* 0x0000540000047ab9 */ /* 0x000fe20000000800 */
[----:B------:R-:W0:Y:S01]  /*04b0*/  F2I.U32.TRUNC.NTZ R13, R13 ;  /* 0x0000000d000d7305 */ /* 0x000e22000020f000 */
[----:B------:R-:W-:Y:S01]  /*04c0*/  SHF.R.S32.HI R0, RZ, 0x1f, R3 ;  /* 0x0000001fff007819 */ /* 0x000fe20000011403 */
[----:B------:R-:W-:Y:S01]  /*04d0*/  FMUL R10, R10, UR4 ;  /* 0x000000040a0a7c20 */ /* 0x000fe20008400000 */
[----:B------:R-:W5:Y:S01]  /*04e0*/  LDC R9, c[0x0][0x148] ;  /* 0x00005200ff097b82 */ /* 0x000f620000000800 */
[----:B------:R-:W-:Y:S01]  /*04f0*/  IMAD R8, R11, 0x4, R8 ;  /* 0x000000040b087824 */ /* 0x000fe200078e0208 */
[----:B------:R-:W-:Y:S01]  /*0500*/  LEA.HI R0, R0, R3, RZ, 0x2 ;  /* 0x0000000300007211 */ /* 0x000fe200078f10ff */
[----:B------:R-:W-:Y:S01]  /*0510*/  UMOV UR4, 0x20 ;  /* 0x0000002000047882 */ /* 0x000fe20000000000 */
[----:B------:R-:W-:Y:S01]  /*0520*/  @!UP0 UMOV UR6, 0x400 ;  /* 0x0000040000068882 */ /* 0x000fe20000000000 */
[----:B------:R-:W4:Y:S01]  /*0530*/  F2I.U32.TRUNC.NTZ R10, R10 ;  /* 0x0000000a000a7305 */ /* 0x000f22000020f000 */
[----:B------:R-:W-:Y:S01]  /*0540*/  LOP3.LUT R0, R0, 0xfffffffc, RZ, 0xc0, !PT ;  /* 0xfffffffc00007812 */ /* 0x000fe200078ec0ff */
[----:B------:R-:W-:Y:S01]  /*0550*/  IMAD.SHL.U32 R19, R8, 0x4, RZ ;  /* 0x0000000408137824 */ /* 0x000fe200078e00ff */
[----:B------:R-:W-:-:S04]  /*0560*/  @!UP0 UIADD3 UR4, -UR4, 0x100000, URZ ;  /* 0x0010000004048890 */ /* 0x000fc8000fffe13f */
[----:B------:R-:W-:Y:S02]  /*0570*/  @!UP0 USHF.L.U32 UR5, UR4, 0xb, URZ ;  /* 0x0000000b04058899 */ /* 0x000fe4000800063f */
[----:B------:R-:W-:Y:S01]  /*0580*/  @!UP0 USHF.L.U32 UR4, UR4, 0x1, URZ ;  /* 0x0000000104048899 */ /* 0x000fe2000800063f */
[----:B--2---:R-:W-:Y:S01]  /*0590*/  ISETP.EQ.U32.AND P3, PT, R14, 0x1, PT ;  /* 0x000000010e00780c */ /* 0x004fe20003f62070 */
[----:B------:R-:W-:Y:S01]  /*05a0*/  IMAD.IADD R3, R3, 0x1, -R0 ;  /* 0x0000000103037824 */ /* 0x000fe200078e0a00 */
[----:B------:R-:W-:Y:S01]  /*05b0*/  LOP3.LUT R19, R8, 0xc, R19, 0x78, !PT ;  /* 0x0000000c08137812 */ /* 0x000fe200078e7813 */
[----:B0-----:R-:W-:Y:S02]  /*05c0*/  IMAD.MOV R20, RZ, RZ, -R13 ;  /* 0x000000ffff147224 */ /* 0x001fe400078e0a0d */
[----:B------:R-:W-:Y:S01]  /*05d0*/  VIADD R8, R2, 0xffffffff ;  /* 0xffffffff02087836 */ /* 0x000fe20000000000 */
[----:B-1----:R-:W-:Y:S01]  /*05e0*/  @!UP0 ULEA UR6, UR7, UR6, 0x18 ;  /* 0x0000000607068291 */ /* 0x002fe2000f8ec03f */
[----:B------:R-:W-:Y:S01]  /*05f0*/  ISETP.NE.AND P1, PT, R3, 0x3, PT ;  /* 0x000000030300780c */ /* 0x000fe20003f25270 */
[----:B------:R-:W-:Y:S01]  /*0600*/  VOTEU.ALL UP0, P0 ;  /* 0x00000000003f7886 */ /* 0x000fe20000000000 */
[----:B------:R-:W-:Y:S01]  /*0610*/  ISETP.LT.U32.AND P0, PT, R19, 0x4, !P2 ;  /* 0x000000041300780c */ /* 0x000fe20005701070 */
[----:B----4-:R-:W-:Y:S01]  /*0620*/  IMAD.MOV R7, RZ, RZ, -R10 ;  /* 0x000000ffff077224 */ /* 0x010fe200078e0a0a */
[----:B------:R-:W-:-:S02]  /*0630*/  ISETP.EQ.OR P1, PT, R3, RZ, !P1 ;  /* 0x000000ff0300720c */ /* 0x000fc40004f22670 */
[----:B------:R-:W-:Y:S01]  /*0640*/  ISETP.GE.U32.AND P5, PT, R8, 0x2, PT ;  /* 0x000000020800780c */ /* 0x000fe20003fa6070 */
[----:B-----5:R-:W-:Y:S01]  /*0650*/  IMAD R0, R9, R20, R4 ;  /* 0x0000001409007224 */ /* 0x020fe200078e0204 */
[----:B------:R-:W-:Y:S01]  /*0660*/  ISETP.EQ.AND P1, PT, R2, RZ, P1 ;  /* 0x000000ff0200720c */ /* 0x000fe20000f22270 */
[----:B---3--:R-:W-:Y:S01]  /*0670*/  IMAD R7, R12, R7, UR8 ;  /* 0x000000080c077e24 */ /* 0x008fe2000f8e0207 */
[----:B------:R-:W-:Y:S01]  /*0680*/  ISETP.NE.AND P2, PT, R2, RZ, PT ;  /* 0x000000ff0200720c */ /* 0x000fe20003f45270 */
[----:B------:R-:W0:Y:S02]  /*0690*/  FENCE.VIEW.ASYNC.S ;  /* 0x00000000000073c6 */ /* 0x000e240000000000 */
[----:B0-----:R0:W1:Y:S01]  /*06a0*/  @!UP0 SYNCS.EXCH.64 URZ, [UR6+0x40], UR4 ;  /* 0x00004004063f85b2 */ /* 0x0010620008000100 */
[----:B------:R-:W-:Y:S02]  /*06b0*/  ISETP.NE.AND P4, PT, R0, R19, PT ;  /* 0x000000130000720c */ /* 0x000fe40003f85270 */
[----:B------:R-:W-:-:S02]  /*06c0*/  SEL R18, RZ, 0x1, !P1 ;  /* 0x00000001ff127807 */ /* 0x000fc40004800000 */
[----:B------:R-:W-:Y:S02]  /*06d0*/  ISETP.EQ.OR P4, PT, R7, RZ, !P4 ;  /* 0x000000ff0700720c */ /* 0x000fe40006782670 */
[----:B------:R-:W-:Y:S02]  /*06e0*/  LOP3.LUT R0, R94, 0x7f, RZ, 0xc0, !PT ;  /* 0x0000007f5e007812 */ /* 0x000fe400078ec0ff */
[----:B------:R-:W-:Y:S02]  /*06f0*/  PLOP3.LUT P0, PT, P0, P4, PT, 0x80, 0x0 ;  /* 0x000000000000781c */ /* 0x000fe40000709070 */
[----:B------:R-:W-:Y:S02]  /*0700*/  SEL R18, R18, 0x2, P5 ;  /* 0x0000000212127807 */ /* 0x000fe40002800000 */
[----:B------:R-:W-:Y:S01]  /*0710*/  P2R R102, PR, RZ, 0x1 ;  /* 0x00000001ff667803 */ /* 0x000fe20000000000 */
[----:B------:R0:W2:Y:S01]  /*0720*/  @!UP1 SYNCS.EXCH.64 URZ, [UR6+0x48], UR4 ;  /* 0x00004804063f95b2 */ /* 0x0000a20008000100 */
[----:B------:R-:W-:Y:S01]  /*0730*/  NOP ;  /* 0x0000000000007918 */ /* 0x000fe20000000000 */
[----:B------:R-:W-:Y:S06]  /*0740*/  @!P3 BRA `(.L_x_3) ;  /* 0x000000000008b947 */ /* 0x000fec0003800000 */
[----:B-12---:R-:W-:Y:S01]  /*0750*/  UCGABAR_ARV ;  /* 0x00000000000079c7 */ /* 0x006fe20008000000 */
[----:B------:R-:W-:Y:S05]  /*0760*/  BRA `(.L_x_4) ;  /* 0x0000000000047947 */ /* 0x000fea0003800000 */
.L_x_3:
[----:B-12---:R-:W-:Y:S01]  /*0770*/  NOP ;  /* 0x0000000000007918 */ /* 0x006fe20000000000 */
.L_x_4:
[----:B------:R-:W1:Y:S01]  /*0780*/  LDC R2, c[0x0][0x65c] ;  /* 0x00019700ff027b82 */ /* 0x000e620000000800 */
[----:B------:R-:W-:Y:S02]  /*0790*/  IMAD.U32 R10, RZ, RZ, UR8 ;  /* 0x00000008ff0a7e24 */ /* 0x000fe4000f8e00ff */
[----:B------:R-:W-:Y:S01]  /*07a0*/  IMAD.MOV.U32 R11, RZ, RZ, RZ ;  /* 0x000000ffff0b7224 */ /* 0x000fe200078e00ff */
[----:B-1----:R-:W-:-:S04]  /*07b0*/  ISETP.NE.AND P1, PT, R2, 0x1, PT ;  /* 0x000000010200780c */ /* 0x002fc80003f25270 */
[----:B------:R-:W-:-:S09]  /*07c0*/  P2R R5, PR, RZ, 0x2 ;  /* 0x00000002ff057803 */ /* 0x000fd20000000000 */
[----:B------:R-:W1:Y:S01]  /*07d0*/  @P1 LDC R17, c[0x0][0x10] ;  /* 0x00000400ff111b82 */ /* 0x000e620000000800 */
[----:B------:R-:W-:Y:S02]  /*07e0*/  @P1 IMAD.MOV.U32 R5, RZ, RZ, RZ ;  /* 0x000000ffff051224 */ /* 0x000fe400078e00ff */
[----:B------:R-:W-:-:S05]  /*07f0*/  @P1 IMAD.MOV.U32 R15, RZ, RZ, RZ ;  /* 0x000000ffff0f1224 */ /* 0x000fca00078e00ff */
[----:B------:R-:W2:Y:S01]  /*0800*/  @!P1 LDC R13, c[0x0][0xc] ;  /* 0x00000300ff0d9b82 */ /* 0x000ea20000000800 */
[----:B0-----:R-:W-:Y:S01]  /*0810*/  ULDC UR4, c[0x0][0xc] ;  /* 0x0000030000047ab9 */ /* 0x001fe20000000800 */
[----:B------:R-:W-:Y:S01]  /*0820*/  ULDC UR5, c[0x0][0x10] ;  /* 0x0000040000057ab9 */ /* 0x000fe20000000800 */
[----:B------:R-:W-:Y:S01]  /*0830*/  ULDC UR6, c[0x0][0x14] ;  /* 0x0000050000067ab9 */ /* 0x000fe20000000800 */
[----:B------:R-:W-:-:S04]  /*0840*/  UIMAD.WIDE.U32 UR4, UR4, UR5, URZ ;  /* 0x00000005040472a5 */ /* 0x000fc8000f8e003f */
[----:B------:R-:W-:Y:S02]  /*0850*/  UIMAD.WIDE.U32 UR38, UR4, UR6, URZ ;  /* 0x00000006042672a5 */ /* 0x000fe4000f8e003f */
[----:B------:R-:W-:-:S04]  /*0860*/  UIMAD UR41, UR5, UR6, URZ ;  /* 0x00000006052972a4 */ /* 0x000fc8000f8e023f */
[----:B------:R-:W-:Y:S01]  /*0870*/  UIADD3 UR41, UR39, UR41, URZ ;  /* 0x0000002927297290 */ /* 0x000fe2000fffe03f */
[----:B-1----:R-:W-:-:S04]  /*0880*/  @P1 IMAD.WIDE.U32 R16, R17, UR8, R4 ;  /* 0x0000000811101c25 */ /* 0x002fc8000f8e0004 */
[----:B------:R-:W-:Y:S02]  /*0890*/  @P1 IMAD.IADD R17, R17, 0x1, R15 ;  /* 0x0000000111111824 */ /* 0x000fe400078e020f */
[----:B--2---:R-:W-:-:S04]  /*08a0*/  @!P1 IMAD.WIDE.U32 R10, R4, R13, R10 ;  /* 0x0000000d040a9225 */ /* 0x004fc800078e000a */
[----:B------:R-:W-:Y:S02]  /*08b0*/  @!P1 IMAD.MOV.U32 R16, RZ, RZ, R10 ;  /* 0x000000ffff109224 */ /* 0x000fe400078e000a */
[----:B------:R-:W-:Y:S01]  /*08c0*/  @!P1 IMAD.MOV.U32 R17, RZ, RZ, R11 ;  /* 0x000000ffff119224 */ /* 0x000fe200078e000b */
[----:B------:R-:W-:Y:S06]  /*08d0*/  @!P3 BRA `(.L_x_5) ;  /* 0x00000000000cb947 */ /* 0x000fec0003800000 */
[----:B------:R-:W-:Y:S01]  /*08e0*/  UCGABAR_WAIT ;  /* 0x0000000000007dc7 */ /* 0x000fe20008000000 */
[----:B------:R-:W-:Y:S01]  /*08f0*/  CCTL.IVALL ;  /* 0x00000000ff00798f */ /* 0x000fe20002000000 */
[----:B------:R-:W-:Y:S05]  /*0900*/  BRA `(.L_x_6) ;  /* 0x0000000000047947 */ /* 0x000fea0003800000 */
.L_x_5:
[----:B------:R-:W-:Y:S06]  /*0910*/  BAR.SYNC.DEFER_BLOCKING 0x0 ;  /* 0x0000000000007b1d */ /* 0x000fec0000010000 */
.L_x_6:
[----:B------:R-:W-:Y:S05]  /*0920*/  @!P2 BRA `(.L_x_7) ;  /* 0x000000540064a947 */ /* 0x000fea0003800000 */
[----:B------:R-:W-:-:S13]  /*0930*/  ISETP.GT.U32.AND P0, PT, R8, 0x1, PT ;  /* 0x000000010800780c */ /* 0x000fda0003f04070 */
[----:B------:R-:W-:Y:S05]  /*0940*/  @P0 EXIT ;  /* 0x000000000000094d */ /* 0x000fea0003800000 */
[----:B------:R-:W-:Y:S01]  /*0950*/  ULDC.64 UR4, c[0x0][0x650] ;  /* 0x0001940000047ab9 */ /* 0x000fe20000000a00 */
[----:B------:R-:W-:Y:S01]  /*0960*/  PRMT R3, RZ, 0x7610, R3 ;  /* 0x00007610ff037816 */ /* 0x000fe20000000003 */
[----:B------:R-:W-:Y:S01]  /*0970*/  IMAD.MOV.U32 R101, RZ, RZ, -0x1 ;  /* 0xffffffffff657424 */ /* 0x000fe200078e00ff */
[----:B------:R-:W-:Y:S01]  /*0980*/  ISETP.GE.U32.AND P0, PT, R16, UR4, PT ;  /* 0x0000000410007c0c */ /* 0x000fe2000bf06070 */
[----:B------:R-:W-:Y:S02]  /*0990*/  IMAD.MOV.U32 R100, RZ, RZ, -0x1 ;  /* 0xffffffffff647424 */ /* 0x000fe400078e00ff */
[----:B------:R-:W-:Y:S01]  /*09a0*/  IMAD.MOV.U32 R99, RZ, RZ, -0x1 ;  /* 0xffffffffff637424 */ /* 0x000fe200078e00ff */
[----:B------:R-:W-:-:S13]  /*09b0*/  ISETP.GE.U32.AND.EX P0, PT, R17, UR5, PT, P0 ;  /* 0x0000000511007c0c */ /* 0x000fda000bf06100 */
[----:B------:R-:W-:Y:S05]  /*09c0*/  @P0 BRA `(.L_x_8) ;  /* 0x0000000400280947 */ /* 0x000fea0003800000 */
[----:B------:R-:W0:Y:S01]  /*09d0*/  LDC.64 R22, c[0x0][0x628] ;  /* 0x00018a00ff167b82 */ /* 0x000e220000000a00 */
[----:B------:R-:W-:Y:S02]  /*09e0*/  IMAD.MOV.U32 R10, RZ, RZ, R16 ;  /* 0x000000ffff0a7224 */ /* 0x000fe400078e0010 */
[----:B------:R-:W-:-:S05]  /*09f0*/  IMAD.MOV.U32 R11, RZ, RZ, R17 ;  /* 0x000000ffff0b7224 */ /* 0x000fca00078e0011 */
[----:B------:R-:W1:Y:S08]  /*0a00*/  LDC R8, c[0x0][0x630] ;  /* 0x00018c00ff087b82 */ /* 0x000e700000000800 */
[----:B------:R-:W2:Y:S01]  /*0a10*/  LDC.64 R24, c[0x0][0x620] ;  /* 0x00018800ff187b82 */ /* 0x000ea20000000a00 */
[----:B0-----:R-:W-:-:S04]  /*0a20*/  ISETP.NE.U32.AND P0, PT, R22, RZ, PT ;  /* 0x000000ff1600720c */ /* 0x001fc80003f05070 */
[----:B------:R-:W-:-:S13]  /*0a30*/  ISETP.NE.AND.EX P0, PT, R23, RZ, PT, P0 ;  /* 0x000000ff1700720c */ /* 0x000fda0003f05300 */
[----:B-12---:R-:W-:Y:S05]  /*0a40*/  @!P0 BRA `(.L_x_9) ;  /* 0x0000000000288947 */ /* 0x006fea0003800000 */
[----:B------:R-:W0:Y:S02]  /*0a50*/  LDC R3, c[0x0][0x634] ;  /* 0x00018d00ff037b82 */ /* 0x000e240000000800 */
[----:B0-----:R-:W-:-:S05]  /*0a60*/  IADD3 R3, P0, R16, R3, RZ ;  /* 0x0000000310037210 */ /* 0x001fca0007f1e0ff */
[----:B------:R-:W-:-:S04]  /*0a70*/  IMAD.X R21, RZ, RZ, R17, P0 ;  /* 0x000000ffff157224 */ /* 0x000fc800000e0611 */
[----:B------:R-:W-:-:S04]  /*0a80*/  IMAD.WIDE.U32 R10, R21, R22, RZ ;  /* 0x00000016150a7225 */ /* 0x000fc800078e00ff */
[----:B------:R-:W-:-:S04]  /*0a90*/  IMAD.WIDE.U32 R12, P0, R3, R23, R10 ;  /* 0x00000017030c7225 */ /* 0x000fc8000780000a */
[----:B------:R-:W-:-:S04]  /*0aa0*/  IMAD.WIDE.U32 R10, R3, R22, RZ ;  /* 0x00000016030a7225 */ /* 0x000fc800078e00ff */
[----:B------:R-:W-:Y:S01]  /*0ab0*/  IMAD.X R15, RZ, RZ, RZ, P0 ;  /* 0x000000ffff0f7224 */ /* 0x000fe200000e06ff */
[----:B------:R-:W-:Y:S01]  /*0ac0*/  IADD3 RZ, P0, R11, R12, RZ ;  /* 0x0000000c0bff7210 */ /* 0x000fe20007f1e0ff */
[----:B------:R-:W-:-:S04]  /*0ad0*/  IMAD.MOV.U32 R14, RZ, RZ, R13 ;  /* 0x000000ffff0e7224 */ /* 0x000fc800078e000d */
[----:B------:R-:W-:-:S08]  /*0ae0*/  IMAD.WIDE.U32.X R10, R21, R23, R14, P0 ;  /* 0x00000017150a7225 */ /* 0x000fd000000e040e */
.L_x_9:
[----:B------:R-:W0:Y:S01]  /*0af0*/  LDC.64 R28, c[0x0][0x640] ;  /* 0x00019000ff1c7b82 */ /* 0x000e220000000a00 */
[-CC-:B------:R-:W-:Y:S01]  /*0b00*/  SHF.R.U64 R99, R10, R8.reuse, R11.reuse ;  /* 0x000000080a637219 */ /* 0x180fe2000000120b */
[----:B------:R-:W-:Y:S01]  /*0b10*/  IMAD.MOV.U32 R23, RZ, RZ, 0x1 ;  /* 0x00000001ff177424 */ /* 0x000fe200078e00ff */
[----:B------:R-:W-:Y:S02]  /*0b20*/  SHF.R.U32.HI R3, RZ, R8, R11 ;  /* 0x00000008ff037219 */ /* 0x000fe4000001160b */
[----:B------:R-:W-:-:S03]  /*0b30*/  IADD3 R5, P0, RZ, -R99, RZ ;  /* 0x80000063ff057210 */ /* 0x000fc60007f1e0ff */
[----:B------:R-:W1:Y:S02]  /*0b40*/  LDC R12, c[0x0][0x618] ;  /* 0x00018600ff0c7b82 */ /* 0x000e640000000800 */
[----:B------:R-:W-:Y:S02]  /*0b50*/  IMAD.X R3, RZ, RZ, ~R3, P0 ;  /* 0x000000ffff037224 */ /* 0x000fe400000e0e03 */
[----:B------:R-:W-:-:S04]  /*0b60*/  IMAD.WIDE.U32 R10, R5, R24, R16 ;  /* 0x00000018050a7225 */ /* 0x000fc800078e0010 */
[----:B------:R-:W2:Y:S01]  /*0b70*/  LDC R22, c[0x0][0x608] ;  /* 0x00018200ff167b82 */ /* 0x000ea20000000800 */
[----:B------:R-:W-:Y:S02]  /*0b80*/  IMAD R8, R3, R24, RZ ;  /* 0x0000001803087224 */ /* 0x000fe400078e02ff */
[----:B------:R-:W-:Y:S02]  /*0b90*/  IMAD.MOV.U32 R3, RZ, RZ, -0x1 ;  /* 0xffffffffff037424 */ /* 0x000fe400078e00ff */
[----:B------:R-:W-:-:S03]  /*0ba0*/  IMAD R5, R5, R25, R8 ;  /* 0x0000001905057224 */ /* 0x000fc600078e0208 */
[----:B------:R-:W3:Y:S01]  /*0bb0*/  LDC R26, c[0x0][0x658] ;  /* 0x00019600ff1a7b82 */ /* 0x000ee20000000800 */
[----:B------:R-:W-:Y:S01]  /*0bc0*/  IMAD.IADD R5, R11, 0x1, R5 ;  /* 0x000000010b057824 */ /* 0x000fe200078e0205 */
[----:B0-----:R-:W-:-:S04]  /*0bd0*/  ISETP.NE.U32.AND P0, PT, R28, RZ, PT ;  /* 0x000000ff1c00720c */ /* 0x001fc80003f05070 */
[----:B------:R-:W-:Y:S02]  /*0be0*/  ISETP.NE.AND.EX P0, PT, R29, RZ, PT, P0 ;  /* 0x000000ff1d00720c */ /* 0x000fe40003f05300 */
[----:B------:R-:W0:Y:S01]  /*0bf0*/  LDC R24, c[0x0][0x600] ;  /* 0x00018000ff187b82 */ /* 0x000e220000000800 */
[-CC-:B-1----:R-:W-:Y:S02]  /*0c00*/  SHF.R.U64 R14, R10, R12.reuse, R5.reuse ;  /* 0x0000000c0a0e7219 */ /* 0x182fe40000001205 */
[----:B------:R-:W-:-:S05]  /*0c10*/  SHF.R.U32.HI R5, RZ, R12, R5 ;  /* 0x0000000cff057219 */ /* 0x000fca0000011605 */
[----:B------:R-:W1:Y:S01]  /*0c20*/  LDC R15, c[0x0][0x648] ;  /* 0x00019200ff0f7b82 */ /* 0x000e620000000800 */
[-CC-:B--2---:R-:W-:Y:S02]  /*0c30*/  SHF.R.U64 R27, R14, R22.reuse, R5.reuse ;  /* 0x000000160e1b7219 */ /* 0x184fe40000001205 */
[----:B------:R-:W-:Y:S01]  /*0c40*/  SHF.R.U32.HI R5, RZ, R22, R5 ;  /* 0x00000016ff057219 */ /* 0x000fe20000011605 */
[----:B------:R-:W-:-:S04]  /*0c50*/  IMAD R22, R9, R20, R4 ;  /* 0x0000001409167224 */ /* 0x000fc800078e0204 */
[----:B------:R-:W2:Y:S01]  /*0c60*/  LDC R21, c[0x0][0x638] ;  /* 0x00018e00ff157b82 */ /* 0x000ea20000000800 */
[-CC-:B---3--:R-:W-:Y:S02]  /*0c70*/  SHF.R.U64 R20, R27, R26.reuse, R5.reuse ;  /* 0x0000001a1b147219 */ /* 0x188fe40000001205 */
[-C--:B------:R-:W-:Y:S02]  /*0c80*/  SHF.L.U32 R3, R3, R26.reuse, RZ ;  /* 0x0000001a03037219 */ /* 0x080fe400000006ff */
[----:B------:R-:W-:Y:S01]  /*0c90*/  SHF.R.U32.HI R5, RZ, R26, R5 ;  /* 0x0000001aff057219 */ /* 0x000fe20000011605 */
[----:B------:R-:W-:Y:S01]  /*0ca0*/  IMAD.MOV.U32 R4, RZ, RZ, R20 ;  /* 0x000000ffff047224 */ /* 0x000fe200078e0014 */
[----:B------:R-:W-:Y:S01]  /*0cb0*/  LOP3.LUT R12, RZ, R3, RZ, 0x33, !PT ;  /* 0x00000003ff0c7212 */ /* 0x000fe200078e33ff */
[----:B------:R-:W3:Y:S01]  /*0cc0*/  LDC R25, c[0x0][0x610] ;  /* 0x00018400ff197b82 */ /* 0x000ee20000000800 */
[----:B------:R-:W-:Y:S05]  /*0cd0*/  @!P0 BRA `(.L_x_10) ;  /* 0x0000000000288947 */ /* 0x000fea0003800000 */
[----:B------:R-:W4:Y:S02]  /*0ce0*/  LDC R3, c[0x0][0x64c] ;  /* 0x00019300ff037b82 */ /* 0x000f240000000800 */
[----:B----4-:R-:W-:-:S05]  /*0cf0*/  IADD3 R3, P0, R20, R3, RZ ;  /* 0x0000000314037210 */ /* 0x010fca0007f1e0ff */
        /* <DEDUP_REMOVED lines=8> */
.L_x_10:
[----:B-1----:R-:W-:Y:S01]  /*0d80*/  SHF.R.U64 R4, R4, R15, R5 ;  /* 0x0000000f04047219 */ /* 0x002fe20000001205 */
[----:B0-----:R-:W-:Y:S01]  /*0d90*/  VIADD R5, R24, 0xffffffff ;  /* 0xffffffff18057836 */ /* 0x001fe20000000000 */
[----:B------:R-:W-:Y:S02]  /*0da0*/  SHF.L.U32 R3, R23, R26, RZ ;  /* 0x0000001a17037219 */ /* 0x000fe400000006ff */
[----:B------:R-:W-:Y:S01]  /*0db0*/  LOP3.LUT R12, R27, R12, RZ, 0xc0, !PT ;  /* 0x0000000c1b0c7212 */ /* 0x000fe200078ec0ff */
[----:B------:R-:W-:Y:S01]  /*0dc0*/  IMAD.MOV R8, RZ, RZ, -R4 ;  /* 0x000000ffff087224 */ /* 0x000fe200078e0a04 */
[----:B------:R-:W-:-:S03]  /*0dd0*/  SEL R7, R7, R22, !P1 ;  /* 0x0000001607077207 */ /* 0x000fc60004800000 */
[----:B------:R-:W-:Y:S01]  /*0de0*/  IMAD R12, R3, R4, R12 ;  /* 0x00000004030c7224 */ /* 0x000fe200078e020c */
[----:B------:R-:W-:Y:S01]  /*0df0*/  LOP3.LUT R4, R14, R5, RZ, 0xc0, !PT ;  /* 0x000000050e047212 */ /* 0x000fe200078ec0ff */
[----:B--2---:R-:W-:Y:S02]  /*0e00*/  IMAD R3, R8, R21, R20 ;  /* 0x0000001508037224 */ /* 0x004fe400078e0214 */
[----:B---3--:R-:W-:Y:S02]  /*0e10*/  IMAD R7, R12, R25, R7 ;  /* 0x000000190c077224 */ /* 0x008fe400078e0207 */
[----:B------:R-:W-:Y:S02]  /*0e20*/  IMAD.MOV.U32 R5, RZ, RZ, 0x1 ;  /* 0x00000001ff057424 */ /* 0x000fe400078e00ff */
[----:B------:R-:W-:-:S03]  /*0e30*/  IMAD R4, R3, R24, R4 ;  /* 0x0000001803047224 */ /* 0x000fc600078e0204 */
[----:B------:R-:W-:Y:S02]  /*0e40*/  PRMT R3, R5, 0x7610, R3 ;  /* 0x0000761005037816 */ /* 0x000fe40000000003 */
[----:B------:R-:W-:Y:S02]  /*0e50*/  SEL R100, R4, R7, !P1 ;  /* 0x0000000704647207 */ /* 0x000fe40004800000 */
[----:B------:R-:W-:-:S07]  /*0e60*/  SEL R101, R7, R4, !P1 ;  /* 0x0000000407657207 */ /* 0x000fce0004800000 */
.L_x_8:
[----:B------:R-:W-:-:S08]  /*0e70*/  NOP ;  /* 0x0000000000007918 */ /* 0x000fd00000000000 */
[----:B------:R-:W0:Y:S02]  /*0e80*/  USETMAXREG.TRY_ALLOC.CTAPOOL UP0, 0xe8 ;  /* 0x000000e8000079c8 */ /* 0x000e240008000600 */
[----:B0-----:R-:W-:-:S13]  /*0e90*/  PLOP3.LUT P0, PT, PT, PT, UP0, 0x80, 0x0 ;  /* 0x000000000000781c */ /* 0x001fda0003f0f008 */
[----:B------:R-:W-:Y:S05]  /*0ea0*/  @!P0 BRA `(.L_x_8) ;  /* 0xfffffffc00f08947 */ /* 0x000fea000383ffff */
[----:B------:R-:W-:Y:S01]  /*0eb0*/  ULDC.64 UR4, c[0x0][0x598] ;  /* 0x0001660000047ab9 */ /* 0x000fe20000000a00 */
[----:B------:R-:W-:Y:S01]  /*0ec0*/  ULDC.64 UR36, c[0x0][0x208] ;  /* 0x0000820000247ab9 */ /* 0x000fe20000000a00 */
[----:B------:R-:W-:-:S04]  /*0ed0*/  ISETP.NE.U32.AND P0, PT, RZ, UR4, PT ;  /* 0x00000004ff007c0c */ /* 0x000fc8000bf05070 */
[----:B------:R-:W-:-:S13]  /*0ee0*/  ISETP.NE.AND.EX P0, PT, RZ, UR5, PT, P0 ;  /* 0x00000005ff007c0c */ /* 0x000fda000bf05300 */
[----:B------:R-:W-:Y:S05]  /*0ef0*/  @!P0 BRA `(.L_x_11) ;  /* 0x00000000001c8947 */ /* 0x000fea0003800000 */
[----:B------:R-:W0:Y:S02]  /*0f00*/  LDC.64 R4, c[0x0][0x598] ;  /* 0x00016600ff047b82 */ /* 0x000e240000000a00 */
[----:B0-----:R-:W2:Y:S02]  /*0f10*/  LDG.E.64 R4, desc[UR36][R4.64] ;  /* 0x0000002404047981 */ /* 0x001ea4000c1e1b00 */
[----:B--2---:R-:W-:-:S04]  /*0f20*/  ISETP.NE.U32.AND P0, PT, R4, RZ, PT ;  /* 0x000000ff0400720c */ /* 0x004fc80003f05070 */
[----:B------:R-:W-:-:S13]  /*0f30*/  ISETP.NE.AND.EX P0, PT, R5, RZ, PT, P0 ;  /* 0x000000ff0500720c */ /* 0x000fda0003f05300 */
[----:B------:R-:W-:Y:S05]  /*0f40*/  @!P0 BRA `(.L_x_11) ;  /* 0x0000000000088947 */ /* 0x000fea0003800000 */
[----:B------:R0:W5:Y:S01]  /*0f50*/  LD.E R88, desc[UR36][R4.64] ;  /* 0x0000002404587980 */ /* 0x000162000c101900 */
[----:B------:R-:W-:Y:S05]  /*0f60*/  BRA `(.L_x_12) ;  /* 0x0000000000247947 */ /* 0x000fea0003800000 */
.L_x_11:
[----:B------:R-:W-:Y:S02]  /*0f70*/  ULDC.64 UR4, c[0x0][0x588] ;  /* 0x0001620000047ab9 */ /* 0x000fe40000000a00 */
[----:B------:R-:W-:-:S04]  /*0f80*/  ISETP.NE.U32.AND P0, PT, RZ, UR4, PT ;  /* 0x00000004ff007c0c */ /* 0x000fc8000bf05070 */
[----:B------:R-:W-:-:S13]  /*0f90*/  ISETP.NE.AND.EX P0, PT, RZ, UR5, PT, P0 ;  /* 0x00000005ff007c0c */ /* 0x000fda000bf05300 */
[----:B------:R-:W-:Y:S05]  /*0fa0*/  @!P0 BRA `(.L_x_13) ;  /* 0x00000000000c8947 */ /* 0x000fea0003800000 */
[----:B------:R-:W0:Y:S02]  /*0fb0*/  LDC.64 R88, c[0x0][0x588] ;  /* 0x00016200ff587b82 */ /* 0x000e240000000a00 */
[----:B0-----:R1:W5:Y:S01]  /*0fc0*/  LDG.E R88, desc[UR36][R88.64] ;  /* 0x0000002458587981 */ /* 0x001362000c1e1900 */
[----:B------:R-:W-:Y:S05]  /*0fd0*/  BRA `(.L_x_12) ;  /* 0x0000000000087947 */ /* 0x000fea0003800000 */
.L_x_13:
[----:B------:R-:W-:Y:S02]  /*0fe0*/  ULDC UR4, c[0x0][0x580] ;  /* 0x0001600000047ab9 */ /* 0x000fe40000000800 */
[----:B------:R-:W-:-:S07]  /*0ff0*/  IMAD.U32 R88, RZ, RZ, UR4 ;  /* 0x00000004ff587e24 */ /* 0x000fce000f8e00ff */
.L_x_12:
[----:B------:R-:W-:Y:S02]  /*1000*/  ULDC.64 UR4, c[0x0][0x5a0] ;  /* 0x0001680000047ab9 */ /* 0x000fe40000000a00 */
[----:B------:R-:W-:-:S04]  /*1010*/  ISETP.NE.U32.AND P0, PT, RZ, UR4, PT ;  /* 0x00000004ff007c0c */ /* 0x000fc8000bf05070 */
[----:B------:R-:W-:-:S13]  /*1020*/  ISETP.NE.AND.EX P0, PT, RZ, UR5, PT, P0 ;  /* 0x00000005ff007c0c */ /* 0x000fda000bf05300 */
[----:B------:R-:W-:Y:S05]  /*1030*/  @!P0 BRA `(.L_x_14) ;  /* 0x00000000001c8947 */ /* 0x000fea0003800000 */
[----:B0-----:R-:W0:Y:S02]  /*1040*/  LDC.64 R4, c[0x0][0x5a0] ;  /* 0x00016800ff047b82 */ /* 0x001e240000000a00 */
[----:B0-----:R-:W2:Y:S02]  /*1050*/  LDG.E.64 R4, desc[UR36][R4.64] ;  /* 0x0000002404047981 */ /* 0x001ea4000c1e1b00 */
[----:B--2---:R-:W-:-:S04]  /*1060*/  ISETP.NE.U32.AND P0, PT, R4, RZ, PT ;  /* 0x000000ff0400720c */ /* 0x004fc80003f05070 */
[----:B------:R-:W-:-:S13]  /*1070*/  ISETP.NE.AND.EX P0, PT, R5, RZ, PT, P0 ;  /* 0x000000ff0500720c */ /* 0x000fda0003f05300 */
[----:B------:R-:W-:Y:S05]  /*1080*/  @!P0 BRA `(.L_x_14) ;  /* 0x0000000000088947 */ /* 0x000fea0003800000 */
[----:B-1----:R0:W5:Y:S01]  /*1090*/  LD.E R89, desc[UR36][R4.64] ;  /* 0x0000002404597980 */ /* 0x002162000c101900 */
[----:B------:R-:W-:Y:S05]  /*10a0*/  BRA `(.L_x_15) ;  /* 0x0000000000247947 */ /* 0x000fea0003800000 */
.L_x_14:
[----:B------:R-:W-:Y:S02]  /*10b0*/  ULDC.64 UR4, c[0x0][0x590] ;  /* 0x0001640000047ab9 */ /* 0x000fe40000000a00 */
[----:B------:R-:W-:-:S04]  /*10c0*/  ISETP.NE.U32.AND P0, PT, RZ, UR4, PT ;  /* 0x00000004ff007c0c */ /* 0x000fc8000bf05070 */
[----:B------:R-:W-:-:S13]  /*10d0*/  ISETP.NE.AND.EX P0, PT, RZ, UR5, PT, P0 ;  /* 0x00000005ff007c0c */ /* 0x000fda000bf05300 */
[----:B------:R-:W-:Y:S05]  /*10e0*/  @!P0 BRA `(.L_x_16) ;  /* 0x00000000000c8947 */ /* 0x000fea0003800000 */
[----:B0-----:R-:W1:Y:S02]  /*10f0*/  LDC.64 R4, c[0x0][0x590] ;  /* 0x00016400ff047b82 */ /* 0x001e640000000a00 */
[----:B-1----:R1:W5:Y:S01]  /*1100*/  LDG.E R89, desc[UR36][R4.64] ;  /* 0x0000002404597981 */ /* 0x002362000c1e1900 */
[----:B------:R-:W-:Y:S05]  /*1110*/  BRA `(.L_x_15) ;  /* 0x0000000000087947 */ /* 0x000fea0003800000 */
.L_x_16:
[----:B------:R-:W-:Y:S02]  /*1120*/  ULDC UR4, c[0x0][0x584] ;  /* 0x0001610000047ab9 */ /* 0x000fe40000000800 */
[----:B-1----:R-:W-:-:S07]  /*1130*/  IMAD.U32 R89, RZ, RZ, UR4 ;  /* 0x00000004ff597e24 */ /* 0x002fce000f8e00ff */
.L_x_15:
[----:B------:R-:W-:-:S13]  /*1140*/  LOP3.LUT P0, RZ, R3, 0xff, RZ, 0xc0, !PT ;  /* 0x000000ff03ff7812 */ /* 0x000fda000780c0ff */
[----:B------:R-:W-:Y:S05]  /*1150*/  @!P0 EXIT ;  /* 0x000000000000894d */ /* 0x000fea0003800000 */
[----:B------:R-:W2:Y:S01]  /*1160*/  LDC R92, c[0x0][0x658] ;  /* 0x00019600ff5c7b82 */ /* 0x000ea20000000800 */
[----:B------:R-:W-:Y:S01]  /*1170*/  ULDC.64 UR6, c[0x0][0x288] ;  /* 0x0000a20000067ab9 */ /* 0x000fe20000000a00 */
[----:B------:R-:W-:Y:S01]  /*1180*/  LOP3.LUT R6, R6, 0x1, RZ, 0xc0, !PT ;  /* 0x0000000106067812 */ /* 0x000fe200078ec0ff */
[----:B------:R-:W-:Y:S01]  /*1190*/  UIADD3 UR4, UR7, 0x3f, URZ ;  /* 0x0000003f07047890 */ /* 0x000fe2000fffe03f */
[----:B------:R-:W-:Y:S01]  /*11a0*/  SHF.R.U32.HI R3, RZ, 0x2, R94 ;  /* 0x00000002ff037819 */ /* 0x000fe2000001165e */
[----:B01----:R-:W-:Y:S01]  /*11b0*/  IMAD.MOV.U32 R5, RZ, RZ, -0x1 ;  /* 0xffffffffff057424 */ /* 0x003fe200078e00ff */
[----:B------:R-:W-:Y:S01]  /*11c0*/  SHF.R.U32.HI R0, RZ, 0x1, R0 ;  /* 0x00000001ff007819 */ /* 0x000fe20000011600 */
[----:B------:R-:W-:Y:S01]  /*11d0*/  USHF.R.S32.HI UR5, URZ, 0x1f, UR4 ;  /* 0x0000001f3f057899 */ /* 0x000fe20008011404 */
[----:B------:R-:W0:Y:S01]  /*11e0*/  LDC.64 R90, c[0x0][0x5c8] ;  /* 0x00017200ff5a7b82 */ /* 0x000e220000000a00 */
[----:B------:R-:W-:Y:S01]  /*11f0*/  IMAD.SHL.U32 R22, R6, 0x40, RZ ;  /* 0x0000004006167824 */ /* 0x000fe200078e00ff */
[----:B------:R-:W-:Y:S01]  /*1200*/  LOP3.LUT R3, R3, 0x7, RZ, 0xc0, !PT ;  /* 0x0000000703037812 */ /* 0x000fe200078ec0ff */
[----:B------:R-:W-:Y:S01]  /*1210*/  ULEA.HI UR5, UR5, UR4, URZ, 0x6 ;  /* 0x0000000405057291 */ /* 0x000fe2000f8f303f */
[----:B------:R-:W-:Y:S01]  /*1220*/  LOP3.LUT R0, R0, 0x30, RZ, 0xc0, !PT ;  /* 0x0000003000007812 */ /* 0x000fe200078ec0ff */
[----:B------:R-:W-:Y:S01]  /*1230*/  IMAD.MOV.U32 R7, RZ, RZ, 0x1 ;  /* 0x00000001ff077424 */ /* 0x000fe200078e00ff */
[--C-:B------:R-:W-:Y:S01]  /*1240*/  LOP3.LUT R22, R22, 0x40, R3.reuse, 0xe2, !PT ;  /* 0x0000004016167812 */ /* 0x100fe200078ee203 */
[----:B------:R-:W-:Y:S01]  /*1250*/  USHF.R.S32.HI UR43, URZ, 0x6, UR5 ;  /* 0x000000063f2b7899 */ /* 0x000fe20008011405 */
[----:B------:R-:W1:Y:S01]  /*1260*/  LDC R96, c[0x0][0x600] ;  /* 0x00018000ff607b82 */ /* 0x000e620000000800 */
[----:B------:R-:W-:Y:S01]  /*1270*/  IADD3 R3, RZ, -R0, -R3 ;  /* 0x80000000ff037210 */ /* 0x000fe20007ffe803 */
[----:B------:R-:W-:Y:S01]  /*1280*/  IMAD.U32 R4, RZ, RZ, UR6 ;  /* 0x00000006ff047e24 */ /* 0x000fe2000f8e00ff */
[C---:B------:R-:W-:Y:S01]  /*1290*/  LOP3.LUT R93, R94.reuse, 0x3, RZ, 0xc0, !PT ;  /* 0x000000035e5d7812 */ /* 0x040fe200078ec0ff */
[----:B------:R-:W-:Y:S01]  /*12a0*/  UISETP.LT.AND UP0, UPT, UR43, 0x1, UPT ;  /* 0x000000012b00788c */ /* 0x000fe2000bf01270 */
[----:B------:R-:W-:Y:S01]  /*12b0*/  LOP3.LUT R95, R94, 0x80, RZ, 0xc0, !PT ;  /* 0x000000805e5f7812 */ /* 0x000fe200078ec0ff */
[----:B------:R-:W-:Y:S01]  /*12c0*/  IMAD R3, R6, -0x40, R3 ;  /* 0xffffffc006037824 */ /* 0x000fe200078e0203 */
[----:B------:R-:W-:Y:S01]  /*12d0*/  ULDC UR4, c[0x0][0x284] ;  /* 0x0000a10000047ab9 */ /* 0x000fe20000000800 */
[----:B--2---:R-:W-:Y:S01]  /*12e0*/  SHF.L.U32 R5, R5, R92, RZ ;  /* 0x0000005c05057219 */ /* 0x004fe200000006ff */
[----:B------:R-:W-:Y:S01]  /*12f0*/  USEL UR44, UR43, 0x1, UP0 ;  /* 0x000000012b2c7887 */ /* 0x000fe20008000000 */
[----:B------:R-:W-:Y:S01]  /*1300*/  IMAD R93, R93, -0x2, R4 ;  /* 0xfffffffe5d5d7824 */ /* 0x000fe200078e0204 */
[----:B------:R-:W-:Y:S01]  /*1310*/  LOP3.LUT R22, R22, R0, RZ, 0xfc, !PT ;  /* 0x0000000016167212 */ /* 0x000fe200078efcff */
[----:B------:R-:W-:Y:S01]  /*1320*/  IMAD.SHL.U32 R94, R94, 0x2, RZ ;  /* 0x000000025e5e7824 */ /* 0x000fe200078e00ff */
[----:B------:R-:W-:Y:S01]  /*1330*/  SHF.L.U32 R92, R7, R92, RZ ;  /* 0x0000005c075c7219 */ /* 0x000fe200000006ff */
[----:B------:R-:W-:Y:S01]  /*1340*/  VIADD R98, R3, UR4 ;  /* 0x0000000403627c36 */ /* 0x000fe20008000000 */
[----:B------:R-:W-:Y:S01]  /*1350*/  LOP3.LUT R103, R18, 0x1, RZ, 0xfc, !PT ;  /* 0x0000000112677812 */ /* 0x000fe200078efcff */
[----:B------:R-:W-:Y:S01]  /*1360*/  IMAD.MOV.U32 R23, RZ, RZ, RZ ;  /* 0x000000ffff177224 */ /* 0x000fe200078e00ff */
[C---:B0-----:R-:W-:Y:S01]  /*1370*/  SHF.L.U64.HI R91, R90.reuse, 0x3, R91 ;  /* 0x000000035a5b7819 */ /* 0x041fe2000001025b */
[----:B------:R-:W-:Y:S01]  /*1380*/  IMAD.SHL.U32 R90, R90, 0x8, RZ ;  /* 0x000000085a5a7824 */ /* 0x000fe200078e00ff */
[----:B------:R-:W-:Y:S01]  /*1390*/  SHF.R.U32.HI R95, RZ, 0x7, R95 ;  /* 0x00000007ff5f7819 */ /* 0x000fe2000001165f */
[----:B------:R-:W-:Y:S01]  /*13a0*/  UIADD3 UR44, UR43, -UR44, URZ ;  /* 0x8000002c2b2c7290 */ /* 0x000fe2000fffe03f */
[----:B------:R-:W-:Y:S01]  /*13b0*/  LOP3.LUT R97, RZ, R5, RZ, 0x33, !PT ;  /* 0x00000005ff617212 */ /* 0x000fe200078e33ff */
[----:B------:R-:W-:Y:S01]  /*13c0*/  UMOV UR40, URZ ;  /* 0x0000003f00287c82 */ /* 0x000fe20008000000 */
[----:B------:R-:W-:Y:S01]  /*13d0*/  UMOV UR42, URZ ;  /* 0x0000003f002a7c82 */ /* 0x000fe20008000000 */
[----:B-1----:R-:W-:-:S08]  /*13e0*/  VIADD R96, R96, 0xffffffff ;  /* 0xffffffff60607836 */ /* 0x002fd00000000000 */
.L_x_162:
[----:B0-----:R-:W0:Y:S01]  /*13f0*/  SHFL.IDX PT, R0, R95, RZ, 0x1f ;  /* 0x00001fff5f007589 */ /* 0x001e2200000e0000 */
[----:B-1----:R-:W1:Y:S01]  /*1400*/  S2UR UR7, SR_CgaCtaId ;  /* 0x00000000000779c3 */ /* 0x002e620000008800 */
[----:B------:R-:W-:Y:S01]  /*1410*/  UMOV UR6, 0x400 ;  /* 0x0000040000067882 */ /* 0x000fe20000000000 */
[----:B0-----:R-:W-:Y:S01]  /*1420*/  R2UR UR4, R0 ;  /* 0x00000000000472ca */ /* 0x001fe200000e0000 */
[----:B-1----:R-:W-:-:S12]  /*1430*/  ULEA UR6, UR7, UR6, 0x18 ;  /* 0x0000000607067291 */ /* 0x002fd8000f8ec03f */
[----:B------:R-:W-:-:S04]  /*1440*/  ULEA.HI UR5, UR4, UR4, URZ, 0x1 ;  /* 0x0000000404057291 */ /* 0x000fc8000f8f083f */
[----:B------:R-:W-:-:S04]  /*1450*/  ULOP3.LUT UR5, UR5, 0x7fffe, URZ, 0xc0, !UPT ;  /* 0x0007fffe05057892 */ /* 0x000fc8000f8ec03f */
[----:B------:R-:W-:-:S03]  /*1460*/  UIADD3 UR5, UR4, -UR5, URZ ;  /* 0x8000000504057290 */ /* 0x000fc6000fffe03f */
[----:B------:R-:W-:Y:S01]  /*1470*/  ULDC UR4, c[0x0][0x28c] ;  /* 0x0000a30000047ab9 */ /* 0x000fe20000000800 */
[----:B------:R-:W-:Y:S01]  /*1480*/  ULEA UR5, UR5, UR6, 0xd ;  /* 0x0000000605057291 */ /* 0x000fe2000f8e683f */
[----:B------:R-:W-:-:S03]  /*1490*/  ISETP.LT.AND P0, PT, RZ, UR4, PT ;  /* 0x00000004ff007c0c */ /* 0x000fc6000bf01270 */
[----:B------:R-:W-:-:S04]  /*14a0*/  UIADD3 UR5, UR5, 0x100, URZ ;  /* 0x0000010005057890 */ /* 0x000fc8000fffe03f */
[----:B------:R-:W-:-:S04]  /*14b0*/  USHF.R.U32.HI UR5, URZ, 0x4, UR5 ;  /* 0x000000043f057899 */ /* 0x000fc80008011605 */
[----:B------:R-:W-:-:S04]  /*14c0*/  ULOP3.LUT UR5, UR5, 0x3fff, URZ, 0xc0, !UPT ;  /* 0x00003fff05057892 */ /* 0x000fc8000f8ec03f */
[----:B------:R-:W-:Y:S01]  /*14d0*/  ULOP3.LUT UR45, UR5, 0x10000, URZ, 0xfc, !UPT ;  /* 0x00010000052d7892 */ /* 0x000fe2000f8efc3f */
[----:B--234-:R-:W-:Y:S11]  /*14e0*/  @P0 BRA `(.L_x_17) ;  /* 0x0000000000400947 */ /* 0x01cff60003800000 */
[----:B------:R-:W-:Y:S01]  /*14f0*/  MOV R0, 0x0 ;  /* 0x0000000000007802 */ /* 0x000fe20000000f00 */
[----:B------:R-:W-:Y:S01]  /*1500*/  ULDC.64 UR4, c[0x4][0x68] ;  /* 0x01001a0000047ab9 */ /* 0x000fe20000000a00 */
[----:B------:R-:W-:Y:S01]  /*1510*/  ULDC.64 UR6, c[0x4][0x8] ;  /* 0x0100020000067ab9 */ /* 0x000fe20000000a00 */
[----:B------:R-:W-:Y:S01]  /*1520*/  IMAD.U32 R4, RZ, RZ, UR4 ;  /* 0x00000004ff047e24 */ /* 0x000fe2000f8e00ff */
[----:B------:R0:W1:Y:S01]  /*1530*/  LDC.64 R14, c[0x4][R0] ;  /* 0x01000000000e7b82 */ /* 0x0000620000000a00 */
[----:B------:R-:W-:Y:S01]  /*1540*/  IMAD.U32 R5, RZ, RZ, UR5 ;  /* 0x00000005ff057e24 */ /* 0x000fe2000f8e00ff */
[----:B------:R-:W-:Y:S01]  /*1550*/  ULDC.64 UR4, c[0x4][0x70] ;  /* 0x01001c0000047ab9 */ /* 0x000fe20000000a00 */
[----:B------:R-:W-:Y:S02]  /*1560*/  IMAD.U32 R10, RZ, RZ, UR6 ;  /* 0x00000006ff0a7e24 */ /* 0x000fe4000f8e00ff */
[----:B------:R-:W-:Y:S02]  /*1570*/  IMAD.U32 R6, RZ, RZ, UR4 ;  /* 0x00000004ff067e24 */ /* 0x000fe4000f8e00ff */
[----:B------:R-:W-:-:S02]  /*1580*/  IMAD.U32 R7, RZ, RZ, UR5 ;  /* 0x00000005ff077e24 */ /* 0x000fc4000f8e00ff */
[----:B------:R-:W-:Y:S02]  /*1590*/  IMAD.U32 R11, RZ, RZ, UR7 ;  /* 0x00000007ff0b7e24 */ /* 0x000fe4000f8e00ff */
[----:B------:R-:W-:Y:S02]  /*15a0*/  IMAD.MOV.U32 R8, RZ, RZ, 0x1e1 ;  /* 0x000001e1ff087424 */ /* 0x000fe400078e00ff */
[----:B------:R-:W-:Y:S02]  /*15b0*/  IMAD.MOV.U32 R12, RZ, RZ, 0x1 ;  /* 0x00000001ff0c7424 */ /* 0x000fe400078e00ff */
[----:B0-----:R-:W-:-:S07]  /*15c0*/  IMAD.MOV.U32 R13, RZ, RZ, RZ ;  /* 0x000000ffff0d7224 */ /* 0x001fce00078e00ff */
[----:B------:R-:W-:-:S07]  /*15d0*/  LEPC R20, `(.L_x_17) ;  /* 0x000000001014794e */ /* 0x000fce0000000000 */
[----:B-1---5:R-:W-:Y:S05]  /*15e0*/  CALL.ABS.NOINC R14 ;  /* 0x000000000e007343 */ /* 0x022fea0003c00000 */
.L_x_17:
[----:B------:R-:W-:-:S13]  /*15f0*/  ISETP.NE.AND P0, PT, R103, 0x3, PT ;  /* 0x000000036700780c */ /* 0x000fda0003f05270 */
[----:B------:R-:W-:Y:S05]  /*1600*/  @!P0 BRA `(.L_x_18) ;  /* 0x0000000000048947 */ /* 0x000fea0003800000 */
[----:B------:R-:W-:Y:S01]  /*1610*/  BPT.TRAP 0x1 ;  /* 0x000000040000795c */ /* 0x000fe20000300000 */
.L_x_18:
[----:B------:R-:W0:Y:S01]  /*1620*/  S2UR UR5, SR_CgaCtaId ;  /* 0x00000000000579c3 */ /* 0x000e220000008800 */
[----:B------:R-:W-:Y:S01]  /*1630*/  UMOV UR4, 0x400 ;  /* 0x0000040000047882 */ /* 0x000fe20000000000 */
[----:B------:R-:W-:Y:S02]  /*1640*/  IMAD.U32 R0, RZ, RZ, UR40 ;  /* 0x00000028ff007e24 */ /* 0x000fe4000f8e00ff */
[----:B------:R-:W-:-:S03]  /*1650*/  IMAD.U32 R3, RZ, RZ, UR42 ;  /* 0x0000002aff037e24 */ /* 0x000fc6000f8e00ff */
[----:B------:R-:W-:Y:S01]  /*1660*/  SHF.L.U32 R0, R0, 0x1f, RZ ;  /* 0x0000001f00007819 */ /* 0x000fe200000006ff */
[----:B0-----:R-:W-:-:S06]  /*1670*/  ULEA UR4, UR5, UR4, 0x18 ;  /* 0x0000000405047291 */ /* 0x001fcc000f8ec03f */
[----:B------:R-:W-:-:S04]  /*1680*/  IMAD.U32 R6, RZ, RZ, UR4 ;  /* 0x00000004ff067e24 */ /* 0x000fc8000f8e00ff */
[----:B------:R-:W-:-:S04]  /*1690*/  IMAD R3, R3, 0x8, R6 ;  /* 0x0000000803037824 */ /* 0x000fc800078e0206 */
[----:B------:R0:W1:Y:S01]  /*16a0*/  SYNCS.PHASECHK.TRANS64.TRYWAIT P1, [R3+URZ], R0 ;  /* 0x00000000030075a7 */ /* 0x000062000802017f */
[----:B------:R-:W-:Y:S05]  /*16b0*/  @!P0 BRA `(.L_x_19) ;  /* 0x0000000000048947 */ /* 0x000fea0003800000 */
[----:B------:R-:W-:Y:S01]  /*16c0*/  BPT.TRAP 0x1 ;  /* 0x000000040000795c */ /* 0x000fe20000300000 */
.L_x_19:
[----:B------:R-:W-:-:S05]  /*16d0*/  IMAD.U32 R4, RZ, RZ, UR44 ;  /* 0x0000002cff047e24 */ /* 0x000fca000f8e00ff */
[----:B------:R-:W-:Y:S01]  /*16e0*/  ISETP.GE.AND P2, PT, R4, 0x1, PT ;  /* 0x000000010400780c */ /* 0x000fe20003f46270 */
[----:B-1----:R-:W-:-:S12]  /*16f0*/  @P1 BRA `(.L_x_20) ;  /* 0x0000000000081947 */ /* 0x002fd80003800000 */
[----:B------:R-:W1:Y:S02]  /*1700*/  SYNCS.PHASECHK.TRANS64.TRYWAIT P1, [R3+URZ], R0 ;  /* 0x00000000030075a7 */ /* 0x000e64000802017f */
[----:B-1----:R-:W-:Y:S05]  /*1710*/  @!P1 BRA `(.L_x_21) ;  /* 0x0000005c00409947 */ /* 0x002fea0003800000 */
.L_x_20:
[----:B------:R-:W-:Y:S05]  /*1720*/  WARPSYNC.ALL ;  /* 0x0000000000007948 */ /* 0x000fea0003800000 */
[----:B------:R-:W-:Y:S01]  /*1730*/  R2UR UR4, R6 ;  /* 0x00000000060472ca */ /* 0x000fe200000e0000 */
[----:B------:R-:W-:Y:S01]  /*1740*/  ULEA UR5, UR42, UR45, 0xb ;  /* 0x0000002d2a057291 */ /* 0x000fe2000f8e583f */
[----:B------:R-:W-:Y:S01]  /*1750*/  WARPGROUP.ARRIVE ;  /* 0x00000000000079c5 */ /* 0x000fe20000000000 */
[----:B------:R-:W-:Y:S01]  /*1760*/  UMOV UR9, 0x40000040 ;  /* 0x4000004000097882 */ /* 0x000fe20000000000 */
[----:B------:R-:W-:-:S04]  /*1770*/  UMOV UR11, 0x40000040 ;  /* 0x40000040000b7882 */ /* 0x000fc80000000000 */
[----:B------:R-:W-:-:S05]  /*1780*/  UMOV UR8, UR5 ;  /* 0x0000000500087c82 */ /* 0x000fca0008000000 */
[----:B------:R-:W-:-:S04]  /*1790*/  UIADD3 UR4, UR4, 0x18100, URZ ;  /* 0x0001810004047890 */ /* 0x000fc8000fffe03f */
[----:B------:R-:W-:-:S04]  /*17a0*/  USHF.R.U32.HI UR4, URZ, 0x4, UR4 ;  /* 0x000000043f047899 */ /* 0x000fc80008011604 */
[----:B------:R-:W-:-:S04]  /*17b0*/  ULOP3.LUT UR4, UR4, 0x3fff, URZ, 0xc0, !UPT ;  /* 0x00003fff04047892 */ /* 0x000fc8000f8ec03f */
[----:B------:R-:W-:-:S04]  /*17c0*/  ULOP3.LUT UR4, UR4, 0x10000, URZ, 0xfc, !UPT ;  /* 0x0001000004047892 */ /* 0x000fc8000f8efc3f */
[----:B------:R-:W-:-:S07]  /*17d0*/  ULEA UR6, UR42, UR4, 0xb ;  /* 0x000000042a067291 */ /* 0x000fce000f8e583f */
[----:B------:R-:W-:Y:S02]  /*17e0*/  UMOV UR10, UR6 ;  /* 0x00000006000a7c82 */ /* 0x000fe40008000000 */
[----:B------:R-:W-:Y:S01]  /*17f0*/  HGMMA.64x128x8.F32.TF32 R24, gdesc[UR8], RZ, !UPT, gsb0 ;  /* 0x05e00000081879f0 */ /* 0x000fe2000c0028ff */
[----:B------:R-:W-:Y:S02]  /*1800*/  UIADD3 UR8, UR5, 0x2, URZ ;  /* 0x0000000205087890 */ /* 0x000fe4000fffe03f */
[----:B------:R-:W-:Y:S01]  /*1810*/  UIADD3 UR10, UR6, 0x2, URZ ;  /* 0x00000002060a7890 */ /* 0x000fe2000fffe03f */
[----:B------:R-:W-:Y:S01]  /*1820*/  UMOV UR9, 0x40000040 ;  /* 0x4000004000097882 */ /* 0x000fe20000000000 */
[----:B------:R-:W-:Y:S01]  /*1830*/  UMOV UR11, 0x40000040 ;  /* 0x40000040000b7882 */ /* 0x000fe20000000000 */
[----:B------:R-:W-:Y:S02]  /*1840*/  WARPGROUP.DEPBAR.LE gsb0, 0x0 ;  /* 0x00008000000079c5 */ /* 0x000fe40000010000 */
[----:B------:R-:W-:-:S06]  /*1850*/  WARPGROUP.ARRIVE ;  /* 0x00000000000079c5 */ /* 0x000fcc0000000000 */
[----:B------:R-:W-:Y:S01]  /*1860*/  HGMMA.64x128x8.F32.TF32 R24, gdesc[UR8], R24, gsb0 ;  /* 0x05e00000081879f0 */ /* 0x000fe20008002818 */
        /* <DEDUP_REMOVED lines=41> */
[----:B------:R-:W-:Y:S03]  /*1b00*/  HGMMA.64x128x8.F32.TF32 R24, gdesc[UR8], R24, gsb0 ;  /* 0x05e00000081879f0 */ /* 0x000fe60008002818 */
[----:B------:R-:W-:Y:S02]  /*1b10*/  WARPGROUP.DEPBAR.LE gsb0, 0x0 ;  /* 0x00008000000079c5 */ /* 0x000fe40000010000 */
[----:B------:R-:W-:Y:S05]  /*1b20*/  @!P2 BRA `(.L_x_22) ;  /* 0x000000040098a947 */ /* 0x000fea0003800000 */
[----:B------:R-:W-:Y:S01]  /*1b30*/  UIADD3 UR5, UR42, 0x1, URZ ;  /* 0x000000012a057890 */ /* 0x000fe2000fffe03f */
[----:B01----:R-:W-:Y:S02]  /*1b40*/  IMAD.U32 R0, RZ, RZ, UR44 ;  /* 0x0000002cff007e24 */ /* 0x003fe4000f8e00ff */
[----:B------:R-:W-:Y:S01]  /*1b50*/  IMAD.U32 R3, RZ, RZ, UR42 ;  /* 0x0000002aff037e24 */ /* 0x000fe2000f8e00ff */
[----:B------:R-:W-:-:S04]  /*1b60*/  UISETP.NE.AND UP0, UPT, UR5, 0x3, UPT ;  /* 0x000000030500788c */ /* 0x000fc8000bf05270 */
[----:B------:R-:W-:Y:S02]  /*1b70*/  USEL UR6, URZ, 0x1, UP0 ;  /* 0x000000013f067887 */ /* 0x000fe40008000000 */
[----:B------:R-:W-:Y:S02]  /*1b80*/  USEL UR5, UR5, URZ, UP0 ;  /* 0x0000003f05057287 */ /* 0x000fe40008000000 */
[----:B------:R-:W-:-:S06]  /*1b90*/  ULOP3.LUT UR6, UR40, UR6, URZ, 0x3c, !UPT ;  /* 0x0000000628067292 */ /* 0x000fcc000f8e3c3f */
[----:B------:R-:W-:-:S07]  /*1ba0*/  IMAD.U32 R7, RZ, RZ, UR6 ;  /* 0x00000006ff077e24 */ /* 0x000fce000f8e00ff */
.L_x_29:
[----:B------:R-:W-:Y:S05]  /*1bb0*/  @!P0 BRA `(.L_x_23) ;  /* 0x0000000000048947 */ /* 0x000fea0003800000 */
[----:B------:R-:W-:Y:S01]  /*1bc0*/  BPT.TRAP 0x1 ;  /* 0x000000040000795c */ /* 0x000fe20000300000 */
.L_x_23:
[----:B------:R-:W0:Y:S01]  /*1bd0*/  S2UR UR7, SR_CgaCtaId ;  /* 0x00000000000779c3 */ /* 0x000e220000008800 */
[----:B------:R-:W-:Y:S01]  /*1be0*/  UMOV UR6, 0x400 ;  /* 0x0000040000067882 */ /* 0x000fe20000000000 */
[----:B------:R-:W-:Y:S01]  /*1bf0*/  IMAD.U32 R5, RZ, RZ, UR5 ;  /* 0x00000005ff057e24 */ /* 0x000fe2000f8e00ff */
[----:B------:R-:W-:Y:S01]  /*1c00*/  SHF.L.U32 R4, R7, 0x1f, RZ ;  /* 0x0000001f07047819 */ /* 0x000fe200000006ff */
[----:B0-----:R-:W-:-:S06]  /*1c10*/  ULEA UR6, UR7, UR6, 0x18 ;  /* 0x0000000607067291 */ /* 0x001fcc000f8ec03f */
[----:B------:R-:W-:-:S04]  /*1c20*/  IMAD.U32 R6, RZ, RZ, UR6 ;  /* 0x00000006ff067e24 */ /* 0x000fc8000f8e00ff */
[----:B------:R-:W-:-:S04]  /*1c30*/  IMAD R5, R5, 0x8, R6 ;  /* 0x0000000805057824 */ /* 0x000fc800078e0206 */
[----:B------:R0:W1:Y:S01]  /*1c40*/  SYNCS.PHASECHK.TRANS64.TRYWAIT P1, [R5+URZ], R4 ;  /* 0x00000004050075a7 */ /* 0x000062000802017f */
[----:B------:R-:W-:Y:S05]  /*1c50*/  @!P0 BRA `(.L_x_24) ;  /* 0x0000000000048947 */ /* 0x000fea0003800000 */
[----:B------:R-:W-:Y:S01]  /*1c60*/  BPT.TRAP 0x1 ;  /* 0x000000040000795c */ /* 0x000fe20000300000 */
.L_x_24:
[----:B-1----:R-:W-:Y:S05]  /*1c70*/  @P1 BRA `(.L_x_25) ;  /* 0x0000000000081947 */ /* 0x002fea0003800000 */
[----:B------:R-:W1:Y:S02]  /*1c80*/  SYNCS.PHASECHK.TRANS64.TRYWAIT P1, [R5+URZ], R4 ;  /* 0x00000004050075a7 */ /* 0x000e64000802017f */
[----:B-1----:R-:W-:Y:S05]  /*1c90*/  @!P1 BRA `(.L_x_26) ;  /* 0x0000005400f49947 */ /* 0x002fea0003800000 */
.L_x_25:
[----:B------:R-:W-:Y:S01]  /*1ca0*/  ULEA UR6, UR5, UR45, 0xb ;  /* 0x0000002d05067291 */ /* 0x000fe2000f8e583f */
[----:B------:R-:W-:Y:S01]  /*1cb0*/  WARPGROUP.ARRIVE ;  /* 0x00000000000079c5 */ /* 0x000fe20000000000 */
[----:B------:R-:W-:Y:S01]  /*1cc0*/  ULEA UR7, UR5, UR4, 0xb ;  /* 0x0000000405077291 */ /* 0x000fe2000f8e583f */
[----:B------:R-:W-:Y:S01]  /*1cd0*/  UMOV UR9, 0x40000040 ;  /* 0x4000004000097882 */ /* 0x000fe20000000000 */
[----:B------:R-:W-:-:S03]  /*1ce0*/  UMOV UR11, 0x40000040 ;  /* 0x40000040000b7882 */ /* 0x000fc60000000000 */
[----:B------:R-:W-:Y:S02]  /*1cf0*/  UMOV UR8, UR6 ;  /* 0x0000000600087c82 */ /* 0x000fe40008000000 */
[----:B------:R-:W-:Y:S02]  /*1d00*/  UMOV UR10, UR7 ;  /* 0x00000007000a7c82 */ /* 0x000fe40008000000 */
[----:B------:R-:W-:Y:S01]  /*1d10*/  HGMMA.64x128x8.F32.TF32 R24, gdesc[UR8], R24, gsb0 ;  /* 0x05e00000081879f0 */ /* 0x000fe20008002818 */
[----:B------:R-:W-:Y:S02]  /*1d20*/  UIADD3 UR8, UR6, 0x2, URZ ;  /* 0x0000000206087890 */ /* 0x000fe4000fffe03f */
[----:B------:R-:W-:Y:S01]  /*1d30*/  UIADD3 UR10, UR7, 0x2, URZ ;  /* 0x00000002070a7890 */ /* 0x000fe2000fffe03f */
[----:B------:R-:W-:Y:S01]  /*1d40*/  UMOV UR9, 0x40000040 ;  /* 0x4000004000097882 */ /* 0x000fe20000000000 */
[----:B------:R-:W-:Y:S01]  /*1d50*/  UMOV UR11, 0x40000040 ;  /* 0x40000040000b7882 */ /* 0x000fe20000000000 */
[----:B------:R-:W-:-:S02]  /*1d60*/  WARPGROUP.DEPBAR.LE gsb0, 0x0 ;  /* 0x00008000000079c5 */ /* 0x000fc40000010000 */
        /* <DEDUP_REMOVED lines=46> */
[----:B------:R-:W-:Y:S01]  /*2050*/  BPT.TRAP 0x1 ;  /* 0x000000040000795c */ /* 0x000fe20000300000 */
.L_x_27:
[----:B------:R-:W-:-:S13]  /*2060*/  ISETP.NE.AND P1, PT, R102, RZ, PT ;  /* 0x000000ff6600720c */ /* 0x000fda0003f25270 */
[----:B01----:R-:W-:-:S05]  /*2070*/  @P1 LEA R4, R3, R6, 0x3 ;  /* 0x0000000603041211 */ /* 0x003fca00078e18ff */
[----:B------:R-:W-:-:S05]  /*2080*/  @P1 VIADD R4, R4, 0x18 ;  /* 0x0000001804041836 */ /* 0x000fca0000000000 */
[----:B------:R-:W-:-:S04]  /*2090*/  @P1 PRMT R4, R19, 0x654, R4 ;  /* 0x0000065413041816 */ /* 0x000fc80000000004 */
[----:B------:R0:W-:Y:S01]  /*20a0*/  @P1 SYNCS.ARRIVE.TRANS64.RED.A1T0 RZ, [R4+URZ], RZ ;  /* 0x000000ff04ff19a7 */ /* 0x0001e2000810043f */
[----:B------:R-:W-:-:S13]  /*20b0*/  ISETP.GT.U32.AND P1, PT, R18, 0x1, PT ;  /* 0x000000011200780c */ /* 0x000fda0003f24070 */
[----:B0-----:R-:W-:Y:S05]  /*20c0*/  @P1 BRA `(.L_x_28) ;  /* 0x0000000000041947 */ /* 0x001fea0003800000 */
[----:B------:R-:W-:Y:S01]  /*20d0*/  BPT.TRAP 0x1 ;  /* 0x000000040000795c */ /* 0x000fe20000300000 */
.L_x_28:
[----:B------:R-:W-:Y:S01]  /*20e0*/  UIADD3 UR5, UR5, 0x1, URZ ;  /* 0x0000000105057890 */ /* 0x000fe2000fffe03f */
[C---:B------:R-:W-:Y:S01]  /*20f0*/  ISETP.GT.AND P2, PT, R0.reuse, 0x1, PT ;  /* 0x000000010000780c */ /* 0x040fe20003f44270 */
[----:B------:R-:W-:Y:S02]  /*2100*/  VIADD R3, R3, 0x1 ;  /* 0x0000000103037836 */ /* 0x000fe40000000000 */
[----:B------:R-:W-:Y:S01]  /*2110*/  UISETP.NE.AND UP0, UPT, UR5, 0x3, UPT ;  /* 0x000000030500788c */ /* 0x000fe2000bf05270 */
[----:B------:R-:W-:Y:S02]  /*2120*/  VIADD R0, R0, 0xffffffff ;  /* 0xffffffff00007836 */ /* 0x000fe40000000000 */
[C---:B------:R-:W-:Y:S01]  /*2130*/  ISETP.NE.AND P1, PT, R3.reuse, 0x3, PT ;  /* 0x000000030300780c */ /* 0x040fe20003f25270 */
[----:B------:R-:W-:Y:S02]  /*2140*/  USEL UR6, URZ, 0x1, UP0 ;  /* 0x000000013f067887 */ /* 0x000fe40008000000 */
[----:B------:R-:W-:Y:S01]  /*2150*/  USEL UR5, UR5, URZ, UP0 ;  /* 0x0000003f05057287 */ /* 0x000fe20008000000 */
[----:B------:R-:W-:-:S03]  /*2160*/  SEL R3, R3, RZ, P1 ;  /* 0x000000ff03037207 */ /* 0x000fc60000800000 */
[----:B------:R-:W-:Y:S01]  /*2170*/  LOP3.LUT R7, R7, UR6, RZ, 0x3c, !PT ;  /* 0x0000000607077c12 */ /* 0x000fe2000f8e3cff */
[----:B------:R-:W-:Y:S07]  /*2180*/  @P2 BRA `(.L_x_29) ;  /* 0xfffffff800882947 */ /* 0x000fee000383ffff */
.L_x_22:
[----:B01----:R-:W0:Y:S02]  /*2190*/  LDC R0, c[0x0][0x28c] ;  /* 0x0000a300ff007b82 */ /* 0x003e240000000800 */
[----:B0-----:R-:W-:-:S13]  /*21a0*/  ISETP.GE.AND P1, PT, R0, 0x1, PT ;  /* 0x000000010000780c */ /* 0x001fda0003f26270 */
[----:B------:R-:W-:Y:S05]  /*21b0*/  @!P1 BRA `(.L_x_30) ;  /* 0x0000000000449947 */ /* 0x000fea0003800000 */
[----:B------:R-:W-:Y:S05]  /*21c0*/  @!P0 BRA `(.L_x_31) ;  /* 0x0000000000048947 */ /* 0x000fea0003800000 */
[----:B------:R-:W-:Y:S01]  /*21d0*/  BPT.TRAP 0x1 ;  /* 0x000000040000795c */ /* 0x000fe20000300000 */
.L_x_31:
[----:B------:R-:W-:-:S13]  /*21e0*/  ISETP.NE.AND P0, PT, R102, RZ, PT ;  /* 0x000000ff6600720c */ /* 0x000fda0003f05270 */
[----:B------:R-:W-:-:S05]  /*21f0*/  VOTEU.ANY UP0, P0 ;  /* 0x00000000003f7886 */ /* 0x000fca0000000100 */
[----:B------:R-:W-:-:S06]  /*2200*/  @UP0 UIADD3 UR4, UR44, UR42, URZ ;  /* 0x0000002a2c040290 */ /* 0x000fcc000fffe03f */
[----:B------:R-:W-:Y:S02]  /*2210*/  IMAD.U32 R4, RZ, RZ, UR4 ;  /* 0x00000004ff047e24 */ /* 0x000fe4000f8e00ff */
[----:B------:R-:W-:Y:S02]  /*2220*/  IMAD.U32 R3, RZ, RZ, UR4 ;  /* 0x00000004ff037e24 */ /* 0x000fe4000f8e00ff */
[----:B------:R-:W-:-:S05]  /*2230*/  @P0 IMAD.WIDE.U32 R4, R4, -0x55555555, RZ ;  /* 0xaaaaaaab04040825 */ /* 0x000fca00078e00ff */
[----:B------:R-:W-:-:S05]  /*2240*/  @P0 SHF.R.U32.HI R0, RZ, 0x1, R5 ;  /* 0x00000001ff000819 */ /* 0x000fca0000011605 */
[----:B------:R-:W-:-:S04]  /*2250*/  @P0 IMAD R0, R0, -0x3, R3 ;  /* 0xfffffffd00000824 */ /* 0x000fc800078e0203 */
[----:B------:R-:W-:-:S04]  /*2260*/  @P0 IMAD R0, R0, 0x8, R6 ;  /* 0x0000000800000824 */ /* 0x000fc800078e0206 */
[----:B------:R-:W-:-:S05]  /*2270*/  @P0 VIADD R0, R0, 0x18 ;  /* 0x0000001800000836 */ /* 0x000fca0000000000 */
[----:B------:R-:W-:-:S04]  /*2280*/  @P0 PRMT R0, R19, 0x654, R0 ;  /* 0x0000065413000816 */ /* 0x000fc80000000000 */
[----:B------:R0:W-:Y:S01]  /*2290*/  @P0 SYNCS.ARRIVE.TRANS64.RED.A1T0 RZ, [R0+URZ], RZ ;  /* 0x000000ff00ff09a7 */ /* 0x0001e2000810043f */
[----:B------:R-:W-:-:S13]  /*22a0*/  ISETP.GT.U32.AND P0, PT, R18, 0x1, PT ;  /* 0x000000011200780c */ /* 0x000fda0003f04070 */
[----:B0-----:R-:W-:Y:S05]  /*22b0*/  @P0 BRA `(.L_x_30) ;  /* 0x0000000000040947 */ /* 0x001fea0003800000 */
[----:B------:R-:W-:Y:S01]  /*22c0*/  BPT.TRAP 0x1 ;  /* 0x000000040000795c */ /* 0x000fe20000300000 */
.L_x_30:
[----:B------:R-:W-:Y:S01]  /*22d0*/  IMAD.SHL.U32 R3, R100, 0x80, RZ ;  /* 0x0000008064037824 */ /* 0x000fe200078e00ff */
[----:B------:R-:W-:Y:S01]  /*22e0*/  UIADD3 UR42, UR43, UR42, URZ ;  /* 0x0000002a2b2a7290 */ /* 0x000fe2000fffe03f */
[----:B------:R-:W-:Y:S01]  /*22f0*/  SHF.R.S32.HI R13, RZ, 0x1f, R99 ;  /* 0x0000001fff0d7819 */ /* 0x000fe20000011463 */
[----:B------:R-:W-:Y:S01]  /*2300*/  UISETP.GE.U32.AND UP1, UPT, UR43, 0x3, UPT ;  /* 0x000000032b00788c */ /* 0x000fe2000bf26070 */
[----:B------:R-:W-:Y:S01]  /*2310*/  IMAD.SHL.U32 R7, R101, 0x80, RZ ;  /* 0x0000008065077824 */ /* 0x000fe200078e00ff */
[----:B------:R-:W-:Y:S01]  /*2320*/  ULDC UR7, c[0x0][0x288] ;  /* 0x0000a20000077ab9 */ /* 0x000fe20000000800 */
[C---:B------:R-:W-:Y:S01]  /*2330*/  LOP3.LUT R8, R3.reuse, 0x6, R94, 0xf8, !PT ;  /* 0x0000000603087812 */ /* 0x040fe200078ef85e */
[----:B------:R-:W-:Y:S01]  /*2340*/  UISETP.GT.U32.AND UP0, UPT, UR42, 0x2, UPT ;  /* 0x000000022a00788c */ /* 0x000fe2000bf04070 */
[----:B------:R-:W-:Y:S01]  /*2350*/  ISETP.GE.AND P0, PT, R3, UR7, PT ;  /* 0x0000000703007c0c */ /* 0x000fe2000bf06270 */
[----:B------:R-:W-:Y:S01]  /*2360*/  ULDC.64 UR4, c[0x0][0x5d0] ;  /* 0x0001740000047ab9 */ /* 0x000fe20000000a00 */
[--C-:B------:R-:W-:Y:S01]  /*2370*/  SHF.R.S32.HI R9, RZ, 0x1f, R8.reuse ;  /* 0x0000001fff097819 */ /* 0x100fe20000011408 */
[----:B------:R-:W-:Y:S01]  /*2380*/  ULDC UR10, c[0x0][0x284] ;  /* 0x0000a100000a7ab9 */ /* 0x000fe20000000800 */
[----:B------:R-:W-:Y:S01]  /*2390*/  IMAD R0, R13, UR4, RZ ;  /* 0x000000040d007c24 */ /* 0x000fe2000f8e02ff */
[----:B------:R-:W-:Y:S01]  /*23a0*/  UISETP.LT.U32.AND UP0, UPT, UR43, 0x3, UP0 ;  /* 0x000000032b00788c */ /* 0x000fe20008701070 */
[----:B------:R-:W-:Y:S01]  /*23b0*/  ISETP.GE.OR P0, PT, R7, UR10, P0 ;  /* 0x0000000a07007c0c */ /* 0x000fe20008706670 */
[----:B------:R-:W-:Y:S01]  /*23c0*/  IMAD.WIDE.U32 R4, R99, UR4, R8 ;  /* 0x0000000463047c25 */ /* 0x000fe2000f8e0008 */
[----:B------:R-:W-:Y:S01]  /*23d0*/  ULDC.64 UR8, c[0x0][0x5c8] ;  /* 0x0001720000087ab9 */ /* 0x000fe20000000a00 */
[----:B------:R-:W-:-:S02]  /*23e0*/  USEL UR6, URZ, 0x1, !UP0 ;  /* 0x000000013f067887 */ /* 0x000fc4000c000000 */
[----:B------:R-:W-:Y:S01]  /*23f0*/  IMAD R11, R99, UR5, R0 ;  /* 0x00000005630b7c24 */ /* 0x000fe2000f8e0200 */
[----:B------:R-:W-:Y:S01]  /*2400*/  @UP1 UIMAD.WIDE.U32 UR4, UR42, -0x55555555, URZ ;  /* 0xaaaaaaab2a0418a5 */ /* 0x000fe2000f8e003f */
[----:B------:R-:W-:Y:S01]  /*2410*/  IMAD.WIDE R100, R101, 0x80, R22 ;  /* 0x0000008065647825 */ /* 0x000fe200078e0216 */
[----:B------:R-:W-:Y:S02]  /*2420*/  ULOP3.LUT UR40, UR40, UR6, URZ, 0x3c, !UPT ;  /* 0x0000000628287292 */ /* 0x000fe4000f8e3c3f */
[----:B------:R-:W-:Y:S01]  /*2430*/  @UP1 USHF.R.U32.HI UR4, URZ, 0x1, UR5 ;  /* 0x000000013f041899 */ /* 0x000fe20008011605 */
[----:B------:R-:W-:Y:S02]  /*2440*/  IMAD.IADD R5, R5, 0x1, R11 ;  /* 0x0000000105057824 */ /* 0x000fe400078e020b */
[----:B------:R-:W-:Y:S01]  /*2450*/  IMAD R11, R101, UR8, RZ ;  /* 0x00000008650b7c24 */ /* 0x000fe2000f8e02ff */
[----:B------:R-:W-:Y:S01]  /*2460*/  @UP1 ULOP3.LUT UR40, UR40, 0x1, UR4, 0x78, !UPT ;  /* 0x0000000128281892 */ /* 0x000fe2000f8e7804 */
[----:B------:R-:W-:-:S04]  /*2470*/  IMAD.WIDE.U32 R104, R100, UR8, R4 ;  /* 0x0000000864687c25 */ /* 0x000fc8000f8e0004 */
[----:B------:R-:W-:Y:S02]  /*2480*/  IMAD R11, R100, UR9, R11 ;  /* 0x00000009640b7c24 */ /* 0x000fe4000f8e020b */
[----:B------:R-:W-:Y:S01]  /*2490*/  IMAD.MOV.U32 R0, RZ, RZ, -0x1 ;  /* 0xffffffffff007424 */ /* 0x000fe200078e00ff */
[----:B------:R-:W-:Y:S06]  /*24a0*/  @P0 BRA `(.L_x_32) ;  /* 0x0000003000f80947 */ /* 0x000fec0003800000 */
[----:B-----5:R-:W-:Y:S01]  /*24b0*/  FSETP.NEU.AND P1, PT, R89, RZ, PT ;  /* 0x000000ff5900720b */ /* 0x020fe20003f2d000 */
[----:B------:R-:W-:Y:S01]  /*24c0*/  IMAD.IADD R4, R93, 0x1, -R3 ;  /* 0x000000015d047824 */ /* 0x000fe200078e0a03 */
[----:B------:R-:W-:Y:S01]  /*24d0*/  BSSY B0, `(.L_x_32) ;  /* 0x000033b000007945 */ /* 0x000fe20003800000 */
[----:B------:R-:W-:Y:S02]  /*24e0*/  IMAD.IADD R3, R98, 0x1, -R7 ;  /* 0x0000000162037824 */ /* 0x000fe400078e0a07 */
[----:B------:R-:W-:Y:S01]  /*24f0*/  IMAD.IADD R115, R105, 0x1, R11 ;  /* 0x0000000169737824 */ /* 0x000fe200078e020b */
[----:B------:R-:W-:-:S04]  /*2500*/  ISETP.GT.AND P0, PT, R4, RZ, PT ;  /* 0x000000ff0400720c */ /* 0x000fc80003f04270 */
[----:B------:R-:W-:-:S03]  /*2510*/  ISETP.GT.AND P3, PT, R3, RZ, P0 ;  /* 0x000000ff0300720c */ /* 0x000fc60000764270 */
[----:B------:R-:W-:Y:S10]  /*2520*/  @!P1 BRA `(.L_x_33) ;  /* 0x00000024001c9947 */ /* 0x000ff40003800000 */
[----:B------:R-:W0:Y:S01]  /*2530*/  LDC.64 R108, c[0x0][0x5b8] ;  /* 0x00016e00ff6c7b82 */ /* 0x000e220000000a00 */
[----:B------:R-:W-:-:S07]  /*2540*/  ULDC.64 UR4, c[0x0][0x5c0] ;  /* 0x0001700000047ab9 */ /* 0x000fce0000000a00 */
[----:B------:R-:W1:Y:S08]  /*2550*/  LDC.64 R110, c[0x0][0x5b0] ;  /* 0x00016c00ff6e7b82 */ /* 0x000e700000000a00 */
[----:B------:R-:W2:Y:S01]  /*2560*/  LDC.64 R112, c[0x0][0x5a8] ;  /* 0x00016a00ff707b82 */ /* 0x000ea20000000a00 */
[-C--:B0-----:R-:W-:Y:S02]  /*2570*/  IMAD R6, R13, R108.reuse, RZ ;  /* 0x0000006c0d067224 */ /* 0x081fe400078e02ff */
[----:B------:R-:W-:-:S04]  /*2580*/  IMAD.WIDE.U32 R12, R99, R108, R8 ;  /* 0x0000006c630c7225 */ /* 0x000fc800078e0008 */
[----:B------:R-:W-:Y:S02]  /*2590*/  IMAD R105, R99, R109, R6 ;  /* 0x0000006d63697224 */ /* 0x000fe400078e0206 */
[-C--:B-1----:R-:W-:Y:S02]  /*25a0*/  IMAD R5, R101, R110.reuse, RZ ;  /* 0x0000006e65057224 */ /* 0x082fe400078e02ff */
[----:B------:R-:W-:Y:S02]  /*25b0*/  IMAD.IADD R13, R13, 0x1, R105 ;  /* 0x000000010d0d7824 */ /* 0x000fe400078e0269 */
[C---:B------:R-:W-:Y:S02]  /*25c0*/  IMAD R107, R100.reuse, R111, R5 ;  /* 0x0000006f646b7224 */ /* 0x040fe400078e0205 */
[----:B------:R-:W-:-:S04]  /*25d0*/  IMAD.WIDE.U32 R6, R100, R110, R12 ;  /* 0x0000006e64067225 */ /* 0x000fc800078e000c */
[----:B------:R-:W-:Y:S01]  /*25e0*/  IMAD.IADD R5, R7, 0x1, R107 ;  /* 0x0000000107057824 */ /* 0x000fe200078e026b */
[----:B--2---:R-:W-:-:S04]  /*25f0*/  LEA R14, P1, R6, R112, 0x2 ;  /* 0x00000070060e7211 */ /* 0x004fc800078210ff */
[----:B------:R-:W-:-:S05]  /*2600*/  LEA.HI.X R15, R6, R113, R5, 0x2, P1 ;  /* 0x00000071060f7211 */ /* 0x000fca00008f1405 */
[----:B------:R-:W2:Y:S01]  /*2610*/  @P3 LDG.E.LTC128B R106, desc[UR36][R14.64] ;  /* 0x000000240e6a3981 */ /* 0x000ea2000c1e1920 */
[----:B------:R-:W-:Y:S01]  /*2620*/  IMAD.WIDE.U32 R6, R100, R110, R8 ;  /* 0x0000006e64067225 */ /* 0x000fe200078e0008 */
[C---:B------:R-:W-:Y:S01]  /*2630*/  SHF.L.U64.HI R11, R110.reuse, 0x3, R111 ;  /* 0x000000036e0b7819 */ /* 0x040fe2000001026f */
[----:B------:R-:W-:Y:S02]  /*2640*/  BSSY B1, `(.L_x_34) ;  /* 0x0000016000017945 */ /* 0x000fe40003800000 */
[----:B------:R-:W-:Y:S02]  /*2650*/  IMAD.IADD R7, R107, 0x1, R7 ;  /* 0x000000016b077824 */ /* 0x000fe400078e0207 */
[----:B------:R-:W-:Y:S02]  /*2660*/  IMAD.SHL.U32 R10, R110, 0x8, RZ ;  /* 0x000000086e0a7824 */ /* 0x000fe400078e00ff */
[----:B------:R-:W-:-:S04]  /*2670*/  IMAD.WIDE.U32 R20, R99, R108, R6 ;  /* 0x0000006c63147225 */ /* 0x000fc800078e0006 */
[----:B------:R-:W-:Y:S01]  /*2680*/  IMAD.WIDE.U32 R100, R100, R110, R10 ;  /* 0x0000006e64647225 */ /* 0x000fe200078e000a */
[----:B------:R-:W-:Y:S02]  /*2690*/  LEA R10, P1, R104, UR4, 0x2 ;  /* 0x00000004680a7c11 */ /* 0x000fe4000f8210ff */
[----:B------:R-:W-:Y:S01]  /*26a0*/  LEA R6, P2, R20, R112, 0x2 ;  /* 0x0000007014067211 */ /* 0x000fe200078410ff */
[----:B------:R-:W-:Y:S01]  /*26b0*/  IMAD.IADD R7, R105, 0x1, R21 ;  /* 0x0000000169077824 */ /* 0x000fe200078e0215 */
[----:B------:R-:W-:Y:S01]  /*26c0*/  LEA.HI.X R11, R104, UR5, R115, 0x2, P1 ;  /* 0x00000005680b7c11 */ /* 0x000fe200088f1473 */
[----:B------:R-:W-:Y:S01]  /*26d0*/  IMAD.IADD R107, R107, 0x1, R101 ;  /* 0x000000016b6b7824 */ /* 0x000fe200078e0265 */
[----:B------:R-:W-:Y:S02]  /*26e0*/  ISETP.GT.AND P1, PT, R3, 0x8, P0 ;  /* 0x000000080300780c */ /* 0x000fe40000724270 */
[----:B------:R-:W-:Y:S02]  /*26f0*/  LEA.HI.X R7, R20, R113, R7, 0x2, P2 ;  /* 0x0000007114077211 */ /* 0x000fe400010f1407 */
[----:B------:R-:W-:Y:S01]  /*2700*/  ISETP.GT.AND P2, PT, R4, 0x1, PT ;  /* 0x000000010400780c */ /* 0x000fe20003f44270 */
[----:B--2---:R-:W-:-:S04]  /*2710*/  FMUL R5, R106, R89 ;  /* 0x000000596a057220 */ /* 0x004fc80000400000 */
[----:B------:R-:W-:Y:S01]  /*2720*/  FFMA R21, R24, R88, R5 ;  /* 0x0000005818157223 */ /* 0x000fe20000000005 */
[----:B------:R-:W-:-:S04]  /*2730*/  IADD3 R5, P4, R12, R100, RZ ;  /* 0x000000640c057210 */ /* 0x000fc80007f9e0ff */
[----:B------:R0:W-:Y:S01]  /*2740*/  @P3 STG.E desc[UR36][R10.64], R21 ;  /* 0x000000150a003986 */ /* 0x0001e2000c101924 */
[----:B------:R-:W-:Y:S01]  /*2750*/  ISETP.GT.AND P3, PT, R3, RZ, P2 ;  /* 0x000000ff0300720c */ /* 0x000fe20001764270 */
[----:B------:R-:W-:Y:S01]  /*2760*/  IMAD.X R20, R107, 0x1, R13, P4 ;  /* 0x000000016b147824 */ /* 0x000fe200020e060d */
[----:B------:R-:W-:-:S11]  /*2770*/  LEA R14, P0, R5, R112, 0x2 ;  /* 0x00000070050e7211 */ /* 0x000fd600078010ff */
[----:B0-----:R-:W-:Y:S05]  /*2780*/  @!P3 BRA `(.L_x_35) ;  /* 0x000000000004b947 */ /* 0x001fea0003800000 */
[----:B------:R0:W5:Y:S02]  /*2790*/  LDG.E.LTC128B R106, desc[UR36][R6.64+0x4] ;  /* 0x00000424066a7981 */ /* 0x000164000c1e1920 */
.L_x_35:
[----:B------:R-:W-:Y:S05]  /*27a0*/  BSYNC B1 ;  /* 0x0000000000017941 */ /* 0x000fea0003800000 */
.L_x_34:
[----:B-----5:R-:W-:Y:S01]  /*27b0*/  FMUL R12, R106, R89 ;  /* 0x000000596a0c7220 */ /* 0x020fe20000400000 */
[----:B------:R-:W-:-:S03]  /*27c0*/  LEA.HI.X R15, R5, R113, R20, 0x2, P0 ;  /* 0x00000071050f7211 */ /* 0x000fc600000f1414 */
[----:B------:R-:W-:-:S05]  /*27d0*/  FFMA R25, R25, R88, R12 ;  /* 0x0000005819197223 */ /* 0x000fca000000000c */
[----:B------:R1:W-:Y:S04]  /*27e0*/  @P3 STG.E desc[UR36][R10.64+0x4], R25 ;  /* 0x000004190a003986 */ /* 0x0003e8000c101924 */
[----:B------:R-:W2:Y:S01]  /*27f0*/  @P1 LDG.E.LTC128B R106, desc[UR36][R14.64] ;  /* 0x000000240e6a1981 */ /* 0x000ea2000c1e1920 */
[C---:B------:R-:W-:Y:S01]  /*2800*/  SHF.L.U64.HI R13, R90.reuse, 0x2, R91 ;  /* 0x000000025a0d7819 */ /* 0x040fe2000001025b */
[----:B------:R-:W-:Y:S01]  /*2810*/  BSSY B1, `(.L_x_36) ;  /* 0x0000010000017945 */ /* 0x000fe20003800000 */
[----:B------:R-:W-:Y:S02]  /*2820*/  LEA R12, P3, R90, R10, 0x2 ;  /* 0x0000000a5a0c7211 */ /* 0x000fe400078610ff */
[----:B------:R-:W-:Y:S02]  /*2830*/  IADD3 R20, P0, R8, R100, RZ ;  /* 0x0000006408147210 */ /* 0x000fe40007f1e0ff */
[----:B------:R-:W-:Y:S01]  /*2840*/  ISETP.GT.AND P2, PT, R3, 0x8, P2 ;  /* 0x000000080300780c */ /* 0x000fe20001744270 */
[----:B------:R-:W-:-:S02]  /*2850*/  IMAD.X R13, R13, 0x1, R11, P3 ;  /* 0x000000010d0d7824 */ /* 0x000fc400018e060b */
[----:B------:R-:W-:Y:S01]  /*2860*/  IMAD.X R21, R9, 0x1, R107, P0 ;  /* 0x0000000109157824 */ /* 0x000fe200000e066b */
[----:B------:R-:W-:Y:S01]  /*2870*/  ISETP.GT.AND P0, PT, R4, 0x8, PT ;  /* 0x000000080400780c */ /* 0x000fe20003f04270 */
[----:B------:R-:W-:-:S04]  /*2880*/  IMAD.WIDE.U32 R20, R99, R108, R20 ;  /* 0x0000006c63147225 */ /* 0x000fc800078e0014 */
[----:B------:R-:W-:Y:S01]  /*2890*/  IMAD.IADD R9, R105, 0x1, R21 ;  /* 0x0000000169097824 */ /* 0x000fe200078e0215 */
[----:B------:R-:W-:-:S04]  /*28a0*/  LEA R8, P4, R20, R112, 0x2 ;  /* 0x0000007014087211 */ /* 0x000fc800078810ff */
[----:B------:R-:W-:Y:S01]  /*28b0*/  LEA.HI.X R9, R20, R113, R9, 0x2, P4 ;  /* 0x0000007114097211 */ /* 0x000fe200020f1409 */
[----:B--2---:R-:W-:-:S04]  /*28c0*/  FMUL R5, R106, R89 ;  /* 0x000000596a057220 */ /* 0x004fc80000400000 */
[----:B------:R-:W-:-:S05]  /*28d0*/  FFMA R5, R26, R88, R5 ;  /* 0x000000581a057223 */ /* 0x000fca0000000005 */
[----:B------:R1:W-:Y:S01]  /*28e0*/  @P1 STG.E desc[UR36][R12.64], R5 ;  /* 0x000000050c001986 */ /* 0x0003e2000c101924 */
[----:B------:R-:W-:Y:S05]  /*28f0*/  @!P2 BRA `(.L_x_37) ;  /* 0x000000000004a947 */ /* 0x000fea0003800000 */
[----:B------:R2:W5:Y:S02]  /*2900*/  LDG.E.LTC128B R106, desc[UR36][R8.64+0x4] ;  /* 0x00000424086a7981 */ /* 0x000564000c1e1920 */
.L_x_37:
[----:B------:R-:W-:Y:S05]  /*2910*/  BSYNC B1 ;  /* 0x0000000000017941 */ /* 0x000fea0003800000 */
.L_x_36:
[----:B-----5:R-:W-:Y:S01]  /*2920*/  FMUL R14, R106, R89 ;  /* 0x000000596a0e7220 */ /* 0x020fe20000400000 */
[----:B------:R-:W-:Y:S01]  /*2930*/  ISETP.GT.AND P3, PT, R3, RZ, P0 ;  /* 0x000000ff0300720c */ /* 0x000fe20000764270 */
[----:B------:R-:W-:Y:S01]  /*2940*/  BSSY B1, `(.L_x_38) ;  /* 0x0000006000017945 */ /* 0x000fe20003800000 */
[----:B------:R-:W-:Y:S01]  /*2950*/  ISETP.GT.AND P1, PT, R4, 0x9, PT ;  /* 0x000000090400780c */ /* 0x000fe20003f24270 */
[----:B------:R-:W-:-:S05]  /*2960*/  FFMA R27, R27, R88, R14 ;  /* 0x000000581b1b7223 */ /* 0x000fca000000000e */
[----:B------:R3:W-:Y:S05]  /*2970*/  @P2 STG.E desc[UR36][R12.64+0x4], R27 ;  /* 0x0000041b0c002986 */ /* 0x0007ea000c101924 */
[----:B------:R-:W-:Y:S05]  /*2980*/  @!P3 BRA `(.L_x_39) ;  /* 0x000000000004b947 */ /* 0x000fea0003800000 */
[----:B------:R4:W5:Y:S02]  /*2990*/  LDG.E.LTC128B R106, desc[UR36][R6.64+0x20] ;  /* 0x00002024066a7981 */ /* 0x000964000c1e1920 */
.L_x_39:
[----:B------:R-:W-:Y:S05]  /*29a0*/  BSYNC B1 ;  /* 0x0000000000017941 */ /* 0x000fea0003800000 */
.L_x_38:
[----:B-1---5:R-:W-:Y:S01]  /*29b0*/  FMUL R5, R106, R89 ;  /* 0x000000596a057220 */ /* 0x022fe20000400000 */
[----:B------:R-:W-:Y:S01]  /*29c0*/  ISETP.GT.AND P2, PT, R3, RZ, P1 ;  /* 0x000000ff0300720c */ /* 0x000fe20000f44270 */
[----:B------:R-:W-:Y:S02]  /*29d0*/  BSSY B1, `(.L_x_40) ;  /* 0x0000005000017945 */ /* 0x000fe40003800000 */
[----:B------:R-:W-:-:S05]  /*29e0*/  FFMA R5, R28, R88, R5 ;  /* 0x000000581c057223 */ /* 0x000fca0000000005 */
[----:B------:R1:W-:Y:S05]  /*29f0*/  @P3 STG.E desc[UR36][R10.64+0x20], R5 ;  /* 0x000020050a003986 */ /* 0x0003ea000c101924 */
[----:B------:R-:W-:Y:S05]  /*2a00*/  @!P2 BRA `(.L_x_41) ;  /* 0x000000000004a947 */ /* 0x000fea0003800000 */
[----:B------:R0:W5:Y:S02]  /*2a10*/  LDG.E.LTC128B R106, desc[UR36][R6.64+0x24] ;  /* 0x00002424066a7981 */ /* 0x000164000c1e1920 */
.L_x_41:
[----:B------:R-:W-:Y:S05]  /*2a20*/  BSYNC B1 ;  /* 0x0000000000017941 */ /* 0x000fea0003800000 */
.L_x_40:
[----:B-----5:R-:W-:Y:S01]  /*2a30*/  FMUL R14, R106, R89 ;  /* 0x000000596a0e7220 */ /* 0x020fe20000400000 */
[----:B------:R-:W-:Y:S01]  /*2a40*/  ISETP.GT.AND P0, PT, R3, 0x8, P0 ;  /* 0x000000080300780c */ /* 0x000fe20000704270 */
[----:B------:R-:W-:Y:S02]  /*2a50*/  BSSY B1, `(.L_x_42) ;  /* 0x0000005000017945 */ /* 0x000fe40003800000 */
[----:B------:R-:W-:-:S05]  /*2a60*/  FFMA R29, R29, R88, R14 ;  /* 0x000000581d1d7223 */ /* 0x000fca000000000e */
[----:B------:R0:W-:Y:S05]  /*2a70*/  @P2 STG.E desc[UR36][R10.64+0x24], R29 ;  /* 0x0000241d0a002986 */ /* 0x0001ea000c101924 */
[----:B------:R-:W-:Y:S05]  /*2a80*/  @!P0 BRA `(.L_x_43) ;  /* 0x0000000000048947 */ /* 0x000fea0003800000 */
[----:B------:R0:W5:Y:S02]  /*2a90*/  LDG.E.LTC128B R106, desc[UR36][R8.64+0x20] ;  /* 0x00002024086a7981 */ /* 0x000164000c1e1920 */
.L_x_43:
[----:B------:R-:W-:Y:S05]  /*2aa0*/  BSYNC B1 ;  /* 0x0000000000017941 */ /* 0x000fea0003800000 */
.L_x_42:
[----:B-1---5:R-:W-:Y:S01]  /*2ab0*/  FMUL R5, R106, R89 ;  /* 0x000000596a057220 */ /* 0x022fe20000400000 */
[----:B------:R-:W-:Y:S01]  /*2ac0*/  ISETP.GT.AND P2, PT, R3, 0x8, P1 ;  /* 0x000000080300780c */ /* 0x000fe20000f44270 */
[----:B------:R-:W-:Y:S01]  /*2ad0*/  BSSY B1, `(.L_x_44) ;  /* 0x0000006000017945 */ /* 0x000fe20003800000 */
[----:B------:R-:W-:Y:S01]  /*2ae0*/  ISETP.GT.AND P1, PT, R4, 0x10, PT ;  /* 0x000000100400780c */ /* 0x000fe20003f24270 */
[----:B------:R-:W-:-:S05]  /*2af0*/  FFMA R5, R30, R88, R5 ;  /* 0x000000581e057223 */ /* 0x000fca0000000005 */
[----:B------:R1:W-:Y:S05]  /*2b00*/  @P0 STG.E desc[UR36][R12.64+0x20], R5 ;  /* 0x000020050c000986 */ /* 0x0003ea000c101924 */
[----:B------:R-:W-:Y:S05]  /*2b10*/  @!P2 BRA `(.L_x_45) ;  /* 0x000000000004a947 */ /* 0x000fea0003800000 */
[----:B------:R0:W5:Y:S02]  /*2b20*/  LDG.E.LTC128B R106, desc[UR36][R8.64+0x24] ;  /* 0x00002424086a7981 */ /* 0x000164000c1e1920 */
.L_x_45:
[----:B------:R-:W-:Y:S05]  /*2b30*/  BSYNC B1 ;  /* 0x0000000000017941 */ /* 0x000fea0003800000 */
.L_x_44:
        /* <DEDUP_REMOVED lines=8> */
.L_x_47:
[----:B------:R-:W-:Y:S05]  /*2bc0*/  BSYNC B1 ;  /* 0x0000000000017941 */ /* 0x000fea0003800000 */
.L_x_46:
[----:B-1---5:R-:W-:Y:S01]  /*2bd0*/  FMUL R5, R106, R89 ;  /* 0x000000596a057220 */ /* 0x022fe20000400000 */
[----:B------:R-:W-:Y:S01]  /*2be0*/  ISETP.GT.AND P4, PT, R3, RZ, P0 ;  /* 0x000000ff0300720c */ /* 0x000fe20000784270 */
[----:B------:R-:W-:Y:S02]  /*2bf0*/  BSSY B1, `(.L_x_48) ;  /* 0x0000005000017945 */ /* 0x000fe40003800000 */
[----:B------:R-:W-:-:S05]  /*2c00*/  FFMA R5, R32, R88, R5 ;  /* 0x0000005820057223 */ /* 0x000fca0000000005 */
[----:B------:R1:W-:Y:S05]  /*2c10*/  @P3 STG.E desc[UR36][R10.64+0x40], R5 ;  /* 0x000040050a003986 */ /* 0x0003ea000c101924 */
[----:B------:R-:W-:Y:S05]  /*2c20*/  @!P4 BRA `(.L_x_49) ;  /* 0x000000000004c947 */ /* 0x000fea0003800000 */
[----:B------:R0:W5:Y:S02]  /*2c30*/  LDG.E.LTC128B R106, desc[UR36][R6.64+0x44] ;  /* 0x00004424066a7981 */ /* 0x000164000c1e1920 */
.L_x_49:
[----:B------:R-:W-:Y:S05]  /*2c40*/  BSYNC B1 ;  /* 0x0000000000017941 */ /* 0x000fea0003800000 */
.L_x_48:
[----:B-----5:R-:W-:Y:S01]  /*2c50*/  FMUL R14, R106, R89 ;  /* 0x000000596a0e7220 */ /* 0x020fe20000400000 */
[----:B------:R-:W-:Y:S01]  /*2c60*/  ISETP.GT.AND P2, PT, R3, 0x8, P1 ;  /* 0x000000080300780c */ /* 0x000fe20000f44270 */
[----:B------:R-:W-:Y:S02]  /*2c70*/  BSSY B1, `(.L_x_50) ;  /* 0x0000005000017945 */ /* 0x000fe40003800000 */
[----:B------:R-:W-:-:S05]  /*2c80*/  FFMA R33, R33, R88, R14 ;  /* 0x0000005821217223 */ /* 0x000fca000000000e */
[----:B------:R0:W-:Y:S05]  /*2c90*/  @P4 STG.E desc[UR36][R10.64+0x44], R33 ;  /* 0x000044210a004986 */ /* 0x0001ea000c101924 */
[----:B------:R-:W-:Y:S05]  /*2ca0*/  @!P2 BRA `(.L_x_51) ;  /* 0x000000000004a947 */ /* 0x000fea0003800000 */
[----:B------:R0:W5:Y:S02]  /*2cb0*/  LDG.E.LTC128B R106, desc[UR36][R8.64+0x40] ;  /* 0x00004024086a7981 */ /* 0x000164000c1e1920 */
.L_x_51:
[----:B------:R-:W-:Y:S05]  /*2cc0*/  BSYNC B1 ;  /* 0x0000000000017941 */ /* 0x000fea0003800000 */
.L_x_50:
        /* <DEDUP_REMOVED lines=8> */
.L_x_53:
[----:B------:R-:W-:Y:S05]  /*2d50*/  BSYNC B1 ;  /* 0x0000000000017941 */ /* 0x000fea0003800000 */
.L_x_52:
        /* <DEDUP_REMOVED lines=8> */
.L_x_55:
[----:B------:R-:W-:Y:S05]  /*2de0*/  BSYNC B1 ;  /* 0x0000000000017941 */ /* 0x000fea0003800000 */
.L_x_54:
[----:B-1---5:R-:W-:Y:S01]  /*2df0*/  FMUL R5, R106, R89 ;  /* 0x000000596a057220 */ /* 0x022fe20000400000 */
[----:B------:R-:W-:Y:S01]  /*2e00*/  ISETP.GT.AND P3, PT, R3, RZ, P0 ;  /* 0x000000ff0300720c */ /* 0x000fe20000764270 */
[----:B------:R-:W-:Y:S02]  /*2e10*/  BSSY B1, `(.L_x_56) ;  /* 0x0000005000017945 */ /* 0x000fe40003800000 */
[----:B------:R-:W-:-:S05]  /*2e20*/  FFMA R5, R36, R88, R5 ;  /* 0x0000005824057223 */ /* 0x000fca0000000005 */
[----:B------:R1:W-:Y:S05]  /*2e30*/  @P2 STG.E desc[UR36][R10.64+0x60], R5 ;  /* 0x000060050a002986 */ /* 0x0003ea000c101924 */
[----:B------:R-:W-:Y:S05]  /*2e40*/  @!P3 BRA `(.L_x_57) ;  /* 0x000000000004b947 */ /* 0x000fea0003800000 */
[----:B------:R0:W5:Y:S02]  /*2e50*/  LDG.E.LTC128B R106, desc[UR36][R6.64+0x64] ;  /* 0x00006424066a7981 */ /* 0x000164000c1e1920 */
.L_x_57:
[----:B------:R-:W-:Y:S05]  /*2e60*/  BSYNC B1 ;  /* 0x0000000000017941 */ /* 0x000fea0003800000 */
.L_x_56:
[----:B-----5:R-:W-:Y:S01]  /*2e70*/  FMUL R14, R106, R89 ;  /* 0x000000596a0e7220 */ /* 0x020fe20000400000 */
[----:B------:R-:W-:Y:S01]  /*2e80*/  ISETP.GT.AND P2, PT, R3, 0x8, P1 ;  /* 0x000000080300780c */ /* 0x000fe20000f44270 */
[----:B------:R-:W-:Y:S02]  /*2e90*/  BSSY B1, `(.L_x_58) ;  /* 0x0000005000017945 */ /* 0x000fe40003800000 */
[----:B------:R-:W-:-:S05]  /*2ea0*/  FFMA R37, R37, R88, R14 ;  /* 0x0000005825257223 */ /* 0x000fca000000000e */
[----:B------:R0:W-:Y:S05]  /*2eb0*/  @P3 STG.E desc[UR36][R10.64+0x64], R37 ;  /* 0x000064250a003986 */ /* 0x0001ea000c101924 */
[----:B------:R-:W-:Y:S05]  /*2ec0*/  @!P2 BRA `(.L_x_59) ;  /* 0x000000000004a947 */ /* 0x000fea0003800000 */
[----:B------:R0:W5:Y:S02]  /*2ed0*/  LDG.E.LTC128B R106, desc[UR36][R8.64+0x60] ;  /* 0x00006024086a7981 */ /* 0x000164000c1e1920 */
.L_x_59:
[----:B------:R-:W-:Y:S05]  /*2ee0*/  BSYNC B1 ;  /* 0x0000000000017941 */ /* 0x000fea0003800000 */
.L_x_58:
        /* <DEDUP_REMOVED lines=8> */
.L_x_61:
[----:B------:R-:W-:Y:S05]  /*2f70*/  BSYNC B1 ;  /* 0x0000000000017941 */ /* 0x000fea0003800000 */
.L_x_60:
        /* <DEDUP_REMOVED lines=8> */
.L_x_63:
[----:B------:R-:W-:Y:S05]  /*3000*/  BSYNC B1 ;  /* 0x0000000000017941 */ /* 0x000fea0003800000 */
.L_x_62:
[----:B-1---5:R-:W-:Y:S01]  /*3010*/  FMUL R5, R106, R89 ;  /* 0x000000596a057220 */ /* 0x022fe20000400000 */
[----:B------:R-:W-:Y:S01]  /*3020*/  ISETP.GT.AND P3, PT, R3, RZ, P0 ;  /* 0x000000ff0300720c */ /* 0x000fe20000764270 */
[----:B------:R-:W-:Y:S02]  /*3030*/  BSSY B1, `(.L_x_64) ;  /* 0x0000005000017945 */ /* 0x000fe40003800000 */
[----:B------:R-:W-:-:S05]  /*3040*/  FFMA R5, R40, R88, R5 ;  /* 0x0000005828057223 */ /* 0x000fca0000000005 */
[----:B------:R1:W-:Y:S05]  /*3050*/  @P2 STG.E desc[UR36][R10.64+0x80], R5 ;  /* 0x000080050a002986 */ /* 0x0003ea000c101924 */
[----:B------:R-:W-:Y:S05]  /*3060*/  @!P3 BRA `(.L_x_65) ;  /* 0x000000000004b947 */ /* 0x000fea0003800000 */
[----:B------:R0:W5:Y:S02]  /*3070*/  LDG.E.LTC128B R106, desc[UR36][R6.64+0x84] ;  /* 0x00008424066a7981 */ /* 0x000164000c1e1920 */
.L_x_65:
[----:B------:R-:W-:Y:S05]  /*3080*/  BSYNC B1 ;  /* 0x0000000000017941 */ /* 0x000fea0003800000 */
.L_x_64:
[----:B-----5:R-:W-:Y:S01]  /*3090*/  FMUL R14, R106, R89 ;  /* 0x000000596a0e7220 */ /* 0x020fe20000400000 */
[----:B------:R-:W-:Y:S01]  /*30a0*/  ISETP.GT.AND P2, PT, R3, 0x8, P1 ;  /* 0x000000080300780c */ /* 0x000fe20000f44270 */
[----:B------:R-:W-:Y:S02]  /*30b0*/  BSSY B1, `(.L_x_66) ;  /* 0x0000005000017945 */ /* 0x000fe40003800000 */
[----:B------:R-:W-:-:S05]  /*30c0*/  FFMA R41, R41, R88, R14 ;  /* 0x0000005829297223 */ /* 0x000fca000000000e */
[----:B------:R0:W-:Y:S05]  /*30d0*/  @P3 STG.E desc[UR36][R10.64+0x84], R41 ;  /* 0x000084290a003986 */ /* 0x0001ea000c101924 */
[----:B------:R-:W-:Y:S05]  /*30e0*/  @!P2 BRA `(.L_x_67) ;  /* 0x000000000004a947 */ /* 0x000fea0003800000 */
[----:B------:R0:W5:Y:S02]  /*30f0*/  LDG.E.LTC128B R106, desc[UR36][R8.64+0x80] ;  /* 0x00008024086a7981 */ /* 0x000164000c1e1920 */
.L_x_67:
[----:B------:R-:W-:Y:S05]  /*3100*/  BSYNC B1 ;  /* 0x0000000000017941 */ /* 0x000fea0003800000 */
.L_x_66:
        /* <DEDUP_REMOVED lines=8> */
.L_x_69:
[----:B------:R-:W-:Y:S05]  /*3190*/  BSYNC B1 ;  /* 0x0000000000017941 */ /* 0x000fea0003800000 */
.L_x_68:
        /* <DEDUP_REMOVED lines=8> */
.L_x_71:
[----:B------:R-:W-:Y:S05]  /*3220*/  BSYNC B1 ;  /* 0x0000000000017941 */ /* 0x000fea0003800000 */
.L_x_70:
[----:B-1---5:R-:W-:Y:S01]  /*3230*/  FMUL R5, R106, R89 ;  /* 0x000000596a057220 */ /* 0x022fe20000400000 */
[----:B------:R-:W-:Y:S01]  /*3240*/  ISETP.GT.AND P3, PT, R3, RZ, P0 ;  /* 0x000000ff0300720c */ /* 0x000fe20000764270 */
[----:B------:R-:W-:Y:S02]  /*3250*/  BSSY B1, `(.L_x_72) ;  /* 0x0000005000017945 */ /* 0x000fe40003800000 */
[----:B------:R-:W-:-:S05]  /*3260*/  FFMA R5, R44, R88, R5 ;  /* 0x000000582c057223 */ /* 0x000fca0000000005 */
[----:B------:R1:W-:Y:S05]  /*3270*/  @P2 STG.E desc[UR36][R10.64+0xa0], R5 ;  /* 0x0000a0050a002986 */ /* 0x0003ea000c101924 */
[----:B------:R-:W-:Y:S05]  /*3280*/  @!P3 BRA `(.L_x_73) ;  /* 0x000000000004b947 */ /* 0x000fea0003800000 */
[----:B------:R0:W5:Y:S02]  /*3290*/  LDG.E.LTC128B R106, desc[UR36][R6.64+0xa4] ;  /* 0x0000a424066a7981 */ /* 0x000164000c1e1920 */
.L_x_73:
[----:B------:R-:W-:Y:S05]  /*32a0*/  BSYNC B1 ;  /* 0x0000000000017941 */ /* 0x000fea0003800000 */
.L_x_72:
[----:B-----5:R-:W-:Y:S01]  /*32b0*/  FMUL R14, R106, R89 ;  /* 0x000000596a0e7220 */ /* 0x020fe20000400000 */
[----:B------:R-:W-:Y:S01]  /*32c0*/  ISETP.GT.AND P2, PT, R3, 0x8, P1 ;  /* 0x000000080300780c */ /* 0x000fe20000f44270 */
[----:B------:R-:W-:Y:S02]  /*32d0*/  BSSY B1, `(.L_x_74) ;  /* 0x0000005000017945 */ /* 0x000fe40003800000 */
[----:B------:R-:W-:-:S05]  /*32e0*/  FFMA R45, R45, R88, R14 ;  /* 0x000000582d2d7223 */ /* 0x000fca000000000e */
[----:B------:R0:W-:Y:S05]  /*32f0*/  @P3 STG.E desc[UR36][R10.64+0xa4], R45 ;  /* 0x0000a42d0a003986 */ /* 0x0001ea000c101924 */
[----:B------:R-:W-:Y:S05]  /*3300*/  @!P2 BRA `(.L_x_75) ;  /* 0x000000000004a947 */ /* 0x000fea0003800000 */
[----:B------:R0:W5:Y:S02]  /*3310*/  LDG.E.LTC128B R106, desc[UR36][R8.64+0xa0] ;  /* 0x0000a024086a7981 */ /* 0x000164000c1e1920 */
.L_x_75:
[----:B------:R-:W-:Y:S05]  /*3320*/  BSYNC B1 ;  /* 0x0000000000017941 */ /* 0x000fea0003800000 */
.L_x_74:
        /* <DEDUP_REMOVED lines=8> */
.L_x_77:
[----:B------:R-:W-:Y:S05]  /*33b0*/  BSYNC B1 ;  /* 0x0000000000017941 */ /* 0x000fea0003800000 */
.L_x_76:
        /* <DEDUP_REMOVED lines=8> */
.L_x_79:
[----:B------:R-:W-:Y:S05]  /*3440*/  BSYNC B1 ;  /* 0x0000000000017941 */ /* 0x000fea0003800000 */
.L_x_78:
[----:B-1---5:R-:W-:Y:S01]  /*3450*/  FMUL R5, R106, R89 ;  /* 0x000000596a057220 */ /* 0x022fe20000400000 */
[----:B------:R-:W-:Y:S01]  /*3460*/  ISETP.GT.AND P3, PT, R3, RZ, P0 ;  /* 0x000000ff0300720c */ /* 0x000fe20000764270 */
[----:B------:R-:W-:Y:S02]  /*3470*/  BSSY B1, `(.L_x_80) ;  /* 0x0000005000017945 */ /* 0x000fe40003800000 */
[----:B------:R-:W-:-:S05]  /*3480*/  FFMA R5, R48, R88, R5 ;  /* 0x0000005830057223 */ /* 0x000fca0000000005 */
[----:B------:R1:W-:Y:S05]  /*3490*/  @P2 STG.E desc[UR36][R10.64+0xc0], R5 ;  /* 0x0000c0050a002986 */ /* 0x0003ea000c101924 */
[----:B------:R-:W-:Y:S05]  /*34a0*/  @!P3 BRA `(.L_x_81) ;  /* 0x000000000004b947 */ /* 0x000fea0003800000 */
[----:B------:R0:W5:Y:S02]  /*34b0*/  LDG.E.LTC128B R106, desc[UR36][R6.64+0xc4] ;  /* 0x0000c424066a7981 */ /* 0x000164000c1e1920 */
.L_x_81:
[----:B------:R-:W-:Y:S05]  /*34c0*/  BSYNC B1 ;  /* 0x0000000000017941 */ /* 0x000fea0003800000 */
.L_x_80:
[----:B-----5:R-:W-:Y:S01]  /*34d0*/  FMUL R14, R106, R89 ;  /* 0x000000596a0e7220 */ /* 0x020fe20000400000 */
[----:B------:R-:W-:Y:S01]  /*34e0*/  ISETP.GT.AND P2, PT, R3, 0x8, P1 ;  /* 0x000000080300780c */ /* 0x000fe20000f44270 */
[----:B------:R-:W-:Y:S02]  /*34f0*/  BSSY B1, `(.L_x_82) ;  /* 0x0000005000017945 */ /* 0x000fe40003800000 */
[----:B------:R-:W-:-:S05]  /*3500*/  FFMA R49, R49, R88, R14 ;  /* 0x0000005831317223 */ /* 0x000fca000000000e */
[----:B------:R0:W-:Y:S05]  /*3510*/  @P3 STG.E desc[UR36][R10.64+0xc4], R49 ;  /* 0x0000c4310a003986 */ /* 0x0001ea000c101924 */
[----:B------:R-:W-:Y:S05]  /*3520*/  @!P2 BRA `(.L_x_83) ;  /* 0x000000000004a947 */ /* 0x000fea0003800000 */
[----:B------:R0:W5:Y:S02]  /*3530*/  LDG.E.LTC128B R106, desc[UR36][R8.64+0xc0] ;  /* 0x0000c024086a7981 */ /* 0x000164000c1e1920 */
.L_x_83:
[----:B------:R-:W-:Y:S05]  /*3540*/  BSYNC B1 ;  /* 0x0000000000017941 */ /* 0x000fea0003800000 */
.L_x_82:
        /* <DEDUP_REMOVED lines=8> */
.L_x_85:
[----:B------:R-:W-:Y:S05]  /*35d0*/  BSYNC B1 ;  /* 0x0000000000017941 */ /* 0x000fea0003800000 */
.L_x_84:
        /* <DEDUP_REMOVED lines=8> */
.L_x_87:
[----:B------:R-:W-:Y:S05]  /*3660*/  BSYNC B1 ;  /* 0x0000000000017941 */ /* 0x000fea0003800000 */
.L_x_86:
[----:B-1---5:R-:W-:Y:S01]  /*3670*/  FMUL R5, R106, R89 ;  /* 0x000000596a057220 */ /* 0x022fe20000400000 */
[----:B------:R-:W-:Y:S01]  /*3680*/  ISETP.GT.AND P3, PT, R3, RZ, P0 ;  /* 0x000000ff0300720c */ /* 0x000fe20000764270 */
[----:B------:R-:W-:Y:S02]  /*3690*/  BSSY B1, `(.L_x_88) ;  /* 0x0000005000017945 */ /* 0x000fe40003800000 */
[----:B------:R-:W-:-:S05]  /*36a0*/  FFMA R5, R52, R88, R5 ;  /* 0x0000005834057223 */ /* 0x000fca0000000005 */
[----:B------:R1:W-:Y:S05]  /*36b0*/  @P2 STG.E desc[UR36][R10.64+0xe0], R5 ;  /* 0x0000e0050a002986 */ /* 0x0003ea000c101924 */
[----:B------:R-:W-:Y:S05]  /*36c0*/  @!P3 BRA `(.L_x_89) ;  /* 0x000000000004b947 */ /* 0x000fea0003800000 */
[----:B------:R0:W5:Y:S02]  /*36d0*/  LDG.E.LTC128B R106, desc[UR36][R6.64+0xe4] ;  /* 0x0000e424066a7981 */ /* 0x000164000c1e1920 */
.L_x_89:
[----:B------:R-:W-:Y:S05]  /*36e0*/  BSYNC B1 ;  /* 0x0000000000017941 */ /* 0x000fea0003800000 */
.L_x_88:
[----:B-----5:R-:W-:Y:S01]  /*36f0*/  FMUL R14, R106, R89 ;  /* 0x000000596a0e7220 */ /* 0x020fe20000400000 */
[----:B------:R-:W-:Y:S01]  /*3700*/  ISETP.GT.AND P2, PT, R3, 0x8, P1 ;  /* 0x000000080300780c */ /* 0x000fe20000f44270 */
[----:B------:R-:W-:Y:S02]  /*3710*/  BSSY B1, `(.L_x_90) ;  /* 0x0000005000017945 */ /* 0x000fe40003800000 */
[----:B------:R-:W-:-:S05]  /*3720*/  FFMA R53, R53, R88, R14 ;  /* 0x0000005835357223 */ /* 0x000fca000000000e */
[----:B------:R0:W-:Y:S05]  /*3730*/  @P3 STG.E desc[UR36][R10.64+0xe4], R53 ;  /* 0x0000e4350a003986 */ /* 0x0001ea000c101924 */
[----:B------:R-:W-:Y:S05]  /*3740*/  @!P2 BRA `(.L_x_91) ;  /* 0x000000000004a947 */ /* 0x000fea0003800000 */
[----:B------:R0:W5:Y:S02]  /*3750*/  LDG.E.LTC128B R106, desc[UR36][R8.64+0xe0] ;  /* 0x0000e024086a7981 */ /* 0x000164000c1e1920 */
.L_x_91:
[----:B------:R-:W-:Y:S05]  /*3760*/  BSYNC B1 ;  /* 0x0000000000017941 */ /* 0x000fea0003800000 */
.L_x_90:
        /* <DEDUP_REMOVED lines=8> */
.L_x_93:
[----:B------:R-:W-:Y:S05]  /*37f0*/  BSYNC B1 ;  /* 0x0000000000017941 */ /* 0x000fea0003800000 */
.L_x_92:
        /* <DEDUP_REMOVED lines=8> */
.L_x_95:
[----:B------:R-:W-:Y:S05]  /*3880*/  BSYNC B1 ;  /* 0x0000000000017941 */ /* 0x000fea0003800000 */
.L_x_94:
[----:B-1---5:R-:W-:Y:S01]  /*3890*/  FMUL R5, R106, R89 ;  /* 0x000000596a057220 */ /* 0x022fe20000400000 */
[----:B------:R-:W-:Y:S01]  /*38a0*/  ISETP.GT.AND P3, PT, R3, RZ, P0 ;  /* 0x000000ff0300720c */ /* 0x000fe20000764270 */
[----:B------:R-:W-:Y:S02]  /*38b0*/  BSSY B1, `(.L_x_96) ;  /* 0x0000005000017945 */ /* 0x000fe40003800000 */
[----:B------:R-:W-:-:S05]  /*38c0*/  FFMA R5, R56, R88, R5 ;  /* 0x0000005838057223 */ /* 0x000fca0000000005 */
[----:B------:R1:W-:Y:S05]  /*38d0*/  @P2 STG.E desc[UR36][R10.64+0x100], R5 ;  /* 0x000100050a002986 */ /* 0x0003ea000c101924 */
[----:B------:R-:W-:Y:S05]  /*38e0*/  @!P3 BRA `(.L_x_97) ;  /* 0x000000000004b947 */ /* 0x000fea0003800000 */
[----:B------:R0:W5:Y:S02]  /*38f0*/  LDG.E.LTC128B R106, desc[UR36][R6.64+0x104] ;  /* 0x00010424066a7981 */ /* 0x000164000c1e1920 */
.L_x_97:
[----:B------:R-:W-:Y:S05]  /*3900*/  BSYNC B1 ;  /* 0x0000000000017941 */ /* 0x000fea0003800000 */
.L_x_96:
[----:B-----5:R-:W-:Y:S01]  /*3910*/  FMUL R14, R106, R89 ;  /* 0x000000596a0e7220 */ /* 0x020fe20000400000 */
[----:B------:R-:W-:Y:S01]  /*3920*/  ISETP.GT.AND P2, PT, R3, 0x8, P1 ;  /* 0x000000080300780c */ /* 0x000fe20000f44270 */
[----:B------:R-:W-:Y:S02]  /*3930*/  BSSY B1, `(.L_x_98) ;  /* 0x0000005000017945 */ /* 0x000fe40003800000 */
[----:B------:R-:W-:-:S05]  /*3940*/  FFMA R57, R57, R88, R14 ;  /* 0x0000005839397223 */ /* 0x000fca000000000e */
[----:B------:R0:W-:Y:S05]  /*3950*/  @P3 STG.E desc[UR36][R10.64+0x104], R57 ;  /* 0x000104390a003986 */ /* 0x0001ea000c101924 */
[----:B------:R-:W-:Y:S05]  /*3960*/  @!P2 BRA `(.L_x_99) ;  /* 0x000000000004a947 */ /* 0x000fea0003800000 */
[----:B------:R0:W5:Y:S02]  /*3970*/  LDG.E.LTC128B R106, desc[UR36][R8.64+0x100] ;  /* 0x00010024086a7981 */ /* 0x000164000c1e1920 */
.L_x_99:
[----:B------:R-:W-:Y:S05]  /*3980*/  BSYNC B1 ;  /* 0x0000000000017941 */ /* 0x000fea0003800000 */
.L_x_98:
        /* <DEDUP_REMOVED lines=8> */
.L_x_101:
[----:B------:R-:W-:Y:S05]  /*3a10*/  BSYNC B1 ;  /* 0x0000000000017941 */ /* 0x000fea0003800000 */
.L_x_100:
        /* <DEDUP_REMOVED lines=8> */
.L_x_103:
[----:B------:R-:W-:Y:S05]  /*3aa0*/  BSYNC B1 ;  /* 0x0000000000017941 */ /* 0x000fea0003800000 */
.L_x_102:
[----:B-1---5:R-:W-:Y:S01]  /*3ab0*/  FMUL R5, R106, R89 ;  /* 0x000000596a057220 */ /* 0x022fe20000400000 */
[----:B------:R-:W-:Y:S01]  /*3ac0*/  ISETP.GT.AND P3, PT, R3, RZ, P0 ;  /* 0x000000ff0300720c */ /* 0x000fe20000764270 */
[----:B------:R-:W-:Y:S02]  /*3ad0*/  BSSY B1, `(.L_x_104) ;  /* 0x0000005000017945 */ /* 0x000fe40003800000 */
[----:B------:R-:W-:-:S05]  /*3ae0*/  FFMA R5, R60, R88, R5 ;  /* 0x000000583c057223 */ /* 0x000fca0000000005 */
[----:B------:R1:W-:Y:S05]  /*3af0*/  @P2 STG.E desc[UR36][R10.64+0x120], R5 ;  /* 0x000120050a002986 */ /* 0x0003ea000c101924 */
[----:B------:R-:W-:Y:S05]  /*3b00*/  @!P3 BRA `(.L_x_105) ;  /* 0x000000000004b947 */ /* 0x000fea0003800000 */
[----:B------:R0:W5:Y:S02]  /*3b10*/  LDG.E.LTC128B R106, desc[UR36][R6.64+0x124] ;  /* 0x00012424066a7981 */ /* 0x000164000c1e1920 */
.L_x_105:
[----:B------:R-:W-:Y:S05]  /*3b20*/  BSYNC B1 ;  /* 0x0000000000017941 */ /* 0x000fea0003800000 */
.L_x_104:
[----:B-----5:R-:W-:Y:S01]  /*3b30*/  FMUL R14, R106, R89 ;  /* 0x000000596a0e7220 */ /* 0x020fe20000400000 */
[----:B------:R-:W-:Y:S01]  /*3b40*/  ISETP.GT.AND P2, PT, R3, 0x8, P1 ;  /* 0x000000080300780c */ /* 0x000fe20000f44270 */
[----:B------:R-:W-:Y:S02]  /*3b50*/  BSSY B1, `(.L_x_106) ;  /* 0x0000005000017945 */ /* 0x000fe40003800000 */
[----:B------:R-:W-:-:S05]  /*3b60*/  FFMA R61, R61, R88, R14 ;  /* 0x000000583d3d7223 */ /* 0x000fca000000000e */
[----:B------:R0:W-:Y:S05]  /*3b70*/  @P3 STG.E desc[UR36][R10.64+0x124], R61 ;  /* 0x0001243d0a003986 */ /* 0x0001ea000c101924 */
[----:B------:R-:W-:Y:S05]  /*3b80*/  @!P2 BRA `(.L_x_107) ;  /* 0x000000000004a947 */ /* 0x000fea0003800000 */
[----:B------:R0:W5:Y:S02]  /*3b90*/  LDG.E.LTC128B R106, desc[UR36][R8.64+0x120] ;  /* 0x00012024086a7981 */ /* 0x000164000c1e1920 */
.L_x_107:
[----:B------:R-:W-:Y:S05]  /*3ba0*/  BSYNC B1 ;  /* 0x0000000000017941 */ /* 0x000fea0003800000 */
.L_x_106:
        /* <DEDUP_REMOVED lines=8> */
.L_x_109:
[----:B------:R-:W-:Y:S05]  /*3c30*/  BSYNC B1 ;  /* 0x0000000000017941 */ /* 0x000fea0003800000 */
.L_x_108:
        /* <DEDUP_REMOVED lines=8> */
.L_x_111:
[----:B------:R-:W-:Y:S05]  /*3cc0*/  BSYNC B1 ;  /* 0x0000000000017941 */ /* 0x000fea0003800000 */
.L_x_110:
[----:B-1---5:R-:W-:Y:S01]  /*3cd0*/  FMUL R5, R106, R89 ;  /* 0x000000596a057220 */ /* 0x022fe20000400000 */
[----:B------:R-:W-:Y:S01]  /*3ce0*/  ISETP.GT.AND P3, PT, R3, RZ, P0 ;  /* 0x000000ff0300720c */ /* 0x000fe20000764270 */
[----:B------:R-:W-:Y:S02]  /*3cf0*/  BSSY B1, `(.L_x_112) ;  /* 0x0000005000017945 */ /* 0x000fe40003800000 */
[----:B------:R-:W-:-:S05]  /*3d00*/  FFMA R5, R64, R88, R5 ;  /* 0x0000005840057223 */ /* 0x000fca0000000005 */
[----:B------:R1:W-:Y:S05]  /*3d10*/  @P2 STG.E desc[UR36][R10.64+0x140], R5 ;  /* 0x000140050a002986 */ /* 0x0003ea000c101924 */
[----:B------:R-:W-:Y:S05]  /*3d20*/  @!P3 BRA `(.L_x_113) ;  /* 0x000000000004b947 */ /* 0x000fea0003800000 */
[----:B------:R0:W5:Y:S02]  /*3d30*/  LDG.E.LTC128B R106, desc[UR36][R6.64+0x144] ;  /* 0x00014424066a7981 */ /* 0x000164000c1e1920 */
.L_x_113:
[----:B------:R-:W-:Y:S05]  /*3d40*/  BSYNC B1 ;  /* 0x0000000000017941 */ /* 0x000fea0003800000 */
.L_x_112:
[----:B-----5:R-:W-:Y:S01]  /*3d50*/  FMUL R14, R106, R89 ;  /* 0x000000596a0e7220 */ /* 0x020fe20000400000 */
[----:B------:R-:W-:Y:S01]  /*3d60*/  ISETP.GT.AND P2, PT, R3, 0x8, P1 ;  /* 0x000000080300780c */ /* 0x000fe20000f44270 */
[----:B------:R-:W-:Y:S02]  /*3d70*/  BSSY B1, `(.L_x_114) ;  /* 0x0000005000017945 */ /* 0x000fe40003800000 */
[----:B------:R-:W-:-:S05]  /*3d80*/  FFMA R65, R65, R88, R14 ;  /* 0x0000005841417223 */ /* 0x000fca000000000e */
[----:B------:R0:W-:Y:S05]  /*3d90*/  @P3 STG.E desc[UR36][R10.64+0x144], R65 ;  /* 0x000144410a003986 */ /* 0x0001ea000c101924 */
[----:B------:R-:W-:Y:S05]  /*3da0*/  @!P2 BRA `(.L_x_115) ;  /* 0x000000000004a947 */ /* 0x000fea0003800000 */
[----:B------:R0:W5:Y:S02]  /*3db0*/  LDG.E.LTC128B R106, desc[UR36][R8.64+0x140] ;  /* 0x00014024086a7981 */ /* 0x000164000c1e1920 */
.L_x_115:
[----:B------:R-:W-:Y:S05]  /*3dc0*/  BSYNC B1 ;  /* 0x0000000000017941 */ /* 0x000fea0003800000 */
.L_x_114:
        /* <DEDUP_REMOVED lines=8> */
.L_x_117:
[----:B------:R-:W-:Y:S05]  /*3e50*/  BSYNC B1 ;  /* 0x0000000000017941 */ /* 0x000fea0003800000 */
.L_x_116:
        /* <DEDUP_REMOVED lines=8> */
.L_x_119:
[----:B------:R-:W-:Y:S05]  /*3ee0*/  BSYNC B1 ;  /* 0x0000000000017941 */ /* 0x000fea0003800000 */
.L_x_118:
[----:B-1---5:R-:W-:Y:S01]  /*3ef0*/  FMUL R5, R106, R89 ;  /* 0x000000596a057220 */ /* 0x022fe20000400000 */
[----:B------:R-:W-:Y:S01]  /*3f00*/  ISETP.GT.AND P3, PT, R3, RZ, P0 ;  /* 0x000000ff0300720c */ /* 0x000fe20000764270 */
[----:B------:R-:W-:Y:S02]  /*3f10*/  BSSY B1, `(.L_x_120) ;  /* 0x0000005000017945 */ /* 0x000fe40003800000 */
[----:B------:R-:W-:-:S05]  /*3f20*/  FFMA R5, R68, R88, R5 ;  /* 0x0000005844057223 */ /* 0x000fca0000000005 */
[----:B------:R1:W-:Y:S05]  /*3f30*/  @P2 STG.E desc[UR36][R10.64+0x160], R5 ;  /* 0x000160050a002986 */ /* 0x0003ea000c101924 */
[----:B------:R-:W-:Y:S05]  /*3f40*/  @!P3 BRA `(.L_x_121) ;  /* 0x000000000004b947 */ /* 0x000fea0003800000 */
[----:B------:R0:W5:Y:S02]  /*3f50*/  LDG.E.LTC128B R106, desc[UR36][R6.64+0x164] ;  /* 0x00016424066a7981 */ /* 0x000164000c1e1920 */
.L_x_121:
[----:B------:R-:W-:Y:S05]  /*3f60*/  BSYNC B1 ;  /* 0x0000000000017941 */ /* 0x000fea0003800000 */
.L_x_120:
[----:B-----5:R-:W-:Y:S01]  /*3f70*/  FMUL R14, R106, R89 ;  /* 0x000000596a0e7220 */ /* 0x020fe20000400000 */
[----:B------:R-:W-:Y:S01]  /*3f80*/  ISETP.GT.AND P2, PT, R3, 0x8, P1 ;  /* 0x000000080300780c */ /* 0x000fe20000f44270 */
[----:B------:R-:W-:Y:S02]  /*3f90*/  BSSY B1, `(.L_x_122) ;  /* 0x0000005000017945 */ /* 0x000fe40003800000 */
[----:B------:R-:W-:-:S05]  /*3fa0*/  FFMA R69, R69, R88, R14 ;  /* 0x0000005845457223 */ /* 0x000fca000000000e */
[----:B------:R0:W-:Y:S05]  /*3fb0*/  @P3 STG.E desc[UR36][R10.64+0x164], R69 ;  /* 0x000164450a003986 */ /* 0x0001ea000c101924 */
[----:B------:R-:W-:Y:S05]  /*3fc0*/  @!P2 BRA `(.L_x_123) ;  /* 0x000000000004a947 */ /* 0x000fea0003800000 */
[----:B------:R0:W5:Y:S02]  /*3fd0*/  LDG.E.LTC128B R106, desc[UR36][R8.64+0x160] ;  /* 0x00016024086a7981 */ /* 0x000164000c1e1920 */
.L_x_123:
[----:B------:R-:W-:Y:S05]  /*3fe0*/  BSYNC B1 ;  /* 0x0000000000017941 */ /* 0x000fea0003800000 */
.L_x_122:
        /* <DEDUP_REMOVED lines=8> */
.L_x_125:
[----:B------:R-:W-:Y:S05]  /*4070*/  BSYNC B1 ;  /* 0x0000000000017941 */ /* 0x000fea0003800000 */
.L_x_124:
        /* <DEDUP_REMOVED lines=8> */
.L_x_127:
[----:B------:R-:W-:Y:S05]  /*4100*/  BSYNC B1 ;  /* 0x0000000000017941 */ /* 0x000fea0003800000 */
.L_x_126:
[----:B-1---5:R-:W-:Y:S01]  /*4110*/  FMUL R5, R106, R89 ;  /* 0x000000596a057220 */ /* 0x022fe20000400000 */
[----:B------:R-:W-:Y:S01]  /*4120*/  ISETP.GT.AND P3, PT, R3, RZ, P0 ;  /* 0x000000ff0300720c */ /* 0x000fe20000764270 */
[----:B------:R-:W-:Y:S02]  /*4130*/  BSSY B1, `(.L_x_128) ;  /* 0x0000005000017945 */ /* 0x000fe40003800000 */
[----:B------:R-:W-:-:S05]  /*4140*/  FFMA R5, R72, R88, R5 ;  /* 0x0000005848057223 */ /* 0x000fca0000000005 */
[----:B------:R1:W-:Y:S05]  /*4150*/  @P2 STG.E desc[UR36][R10.64+0x180], R5 ;  /* 0x000180050a002986 */ /* 0x0003ea000c101924 */
[----:B------:R-:W-:Y:S05]  /*4160*/  @!P3 BRA `(.L_x_129) ;  /* 0x000000000004b947 */ /* 0x000fea0003800000 */
[----:B------:R0:W5:Y:S02]  /*4170*/  LDG.E.LTC128B R106, desc[UR36][R6.64+0x184] ;  /* 0x00018424066a7981 */ /* 0x000164000c1e1920 */
.L_x_129:
[----:B------:R-:W-:Y:S05]  /*4180*/  BSYNC B1 ;  /* 0x0000000000017941 */ /* 0x000fea0003800000 */
.L_x_128:
[----:B-----5:R-:W-:Y:S01]  /*4190*/  FMUL R14, R106, R89 ;  /* 0x000000596a0e7220 */ /* 0x020fe20000400000 */
[----:B------:R-:W-:Y:S01]  /*41a0*/  ISETP.GT.AND P2, PT, R3, 0x8, P1 ;  /* 0x000000080300780c */ /* 0x000fe20000f44270 */
[----:B------:R-:W-:Y:S02]  /*41b0*/  BSSY B1, `(.L_x_130) ;  /* 0x0000005000017945 */ /* 0x000fe40003800000 */
[----:B------:R-:W-:-:S05]  /*41c0*/  FFMA R73, R73, R88, R14 ;  /* 0x0000005849497223 */ /* 0x000fca000000000e */
[----:B------:R0:W-:Y:S05]  /*41d0*/  @P3 STG.E desc[UR36][R10.64+0x184], R73 ;  /* 0x000184490a003986 */ /* 0x0001ea000c101924 */
[----:B------:R-:W-:Y:S05]  /*41e0*/  @!P2 BRA `(.L_x_131) ;  /* 0x000000000004a947 */ /* 0x000fea0003800000 */
[----:B------:R0:W5:Y:S02]  /*41f0*/  LDG.E.LTC128B R106, desc[UR36][R8.64+0x180] ;  /* 0x00018024086a7981 */ /* 0x000164000c1e1920 */
.L_x_131:
[----:B------:R-:W-:Y:S05]  /*4200*/  BSYNC B1 ;  /* 0x0000000000017941 */ /* 0x000fea0003800000 */
.L_x_130:
        /* <DEDUP_REMOVED lines=8> */
.L_x_133:
[----:B------:R-:W-:Y:S05]  /*4290*/  BSYNC B1 ;  /* 0x0000000000017941 */ /* 0x000fea0003800000 */
.L_x_132:
        /* <DEDUP_REMOVED lines=8> */
.L_x_135:
[----:B------:R-:W-:Y:S05]  /*4320*/  BSYNC B1 ;  /* 0x0000000000017941 */ /* 0x000fea0003800000 */
.L_x_134:
[----:B-1---5:R-:W-:Y:S01]  /*4330*/  FMUL R5, R106, R89 ;  /* 0x000000596a057220 */ /* 0x022fe20000400000 */
[----:B------:R-:W-:Y:S01]  /*4340*/  ISETP.GT.AND P3, PT, R3, RZ, P0 ;  /* 0x000000ff0300720c */ /* 0x000fe20000764270 */
[----:B------:R-:W-:Y:S02]  /*4350*/  BSSY B1, `(.L_x_136) ;  /* 0x0000005000017945 */ /* 0x000fe40003800000 */
[----:B------:R-:W-:-:S05]  /*4360*/  FFMA R5, R76, R88, R5 ;  /* 0x000000584c057223 */ /* 0x000fca0000000005 */
[----:B------:R1:W-:Y:S05]  /*4370*/  @P2 STG.E desc[UR36][R10.64+0x1a0], R5 ;  /* 0x0001a0050a002986 */ /* 0x0003ea000c101924 */
[----:B------:R-:W-:Y:S05]  /*4380*/  @!P3 BRA `(.L_x_137) ;  /* 0x000000000004b947 */ /* 0x000fea0003800000 */
[----:B------:R0:W5:Y:S02]  /*4390*/  LDG.E.LTC128B R106, desc[UR36][R6.64+0x1a4] ;  /* 0x0001a424066a7981 */ /* 0x000164000c1e1920 */
.L_x_137:
[----:B------:R-:W-:Y:S05]  /*43a0*/  BSYNC B1 ;  /* 0x0000000000017941 */ /* 0x000fea0003800000 */
.L_x_136:
[----:B-----5:R-:W-:Y:S01]  /*43b0*/  FMUL R14, R106, R89 ;  /* 0x000000596a0e7220 */ /* 0x020fe20000400000 */
[----:B------:R-:W-:Y:S01]  /*43c0*/  ISETP.GT.AND P2, PT, R3, 0x8, P1 ;  /* 0x000000080300780c */ /* 0x000fe20000f44270 */
[----:B------:R-:W-:Y:S02]  /*43d0*/  BSSY B1, `(.L_x_138) ;  /* 0x0000005000017945 */ /* 0x000fe40003800000 */
[----:B------:R-:W-:-:S05]  /*43e0*/  FFMA R77, R77, R88, R14 ;  /* 0x000000584d4d7223 */ /* 0x000fca000000000e */
[----:B------:R0:W-:Y:S05]  /*43f0*/  @P3 STG.E desc[UR36][R10.64+0x1a4], R77 ;  /* 0x0001a44d0a003986 */ /* 0x0001ea000c101924 */
[----:B------:R-:W-:Y:S05]  /*4400*/  @!P2 BRA `(.L_x_139) ;  /* 0x000000000004a947 */ /* 0x000fea0003800000 */
[----:B------:R0:W5:Y:S02]  /*4410*/  LDG.E.LTC128B R106, desc[UR36][R8.64+0x1a0] ;  /* 0x0001a024086a7981 */ /* 0x000164000c1e1920 */
.L_x_139:
[----:B------:R-:W-:Y:S05]  /*4420*/  BSYNC B1 ;  /* 0x0000000000017941 */ /* 0x000fea0003800000 */
.L_x_138:
        /* <DEDUP_REMOVED lines=8> */
.L_x_141:
[----:B------:R-:W-:Y:S05]  /*44b0*/  BSYNC B1 ;  /* 0x0000000000017941 */ /* 0x000fea0003800000 */
.L_x_140:
        /* <DEDUP_REMOVED lines=8> */
.L_x_143:
[----:B------:R-:W-:Y:S05]  /*4540*/  BSYNC B1 ;  /* 0x0000000000017941 */ /* 0x000fea0003800000 */
.L_x_142:
[----:B-1---5:R-:W-:Y:S01]  /*4550*/  FMUL R5, R106, R89 ;  /* 0x000000596a057220 */ /* 0x022fe20000400000 */
[----:B------:R-:W-:Y:S01]  /*4560*/  ISETP.GT.AND P3, PT, R3, RZ, P0 ;  /* 0x000000ff0300720c */ /* 0x000fe20000764270 */
[----:B------:R-:W-:Y:S02]  /*4570*/  BSSY B1, `(.L_x_144) ;  /* 0x0000005000017945 */ /* 0x000fe40003800000 */
[----:B------:R-:W-:-:S05]  /*4580*/  FFMA R5, R80, R88, R5 ;  /* 0x0000005850057223 */ /* 0x000fca0000000005 */
[----:B------:R1:W-:Y:S05]  /*4590*/  @P2 STG.E desc[UR36][R10.64+0x1c0], R5 ;  /* 0x0001c0050a002986 */ /* 0x0003ea000c101924 */
[----:B------:R-:W-:Y:S05]  /*45a0*/  @!P3 BRA `(.L_x_145) ;  /* 0x000000000004b947 */ /* 0x000fea0003800000 */
[----:B------:R0:W5:Y:S02]  /*45b0*/  LDG.E.LTC128B R106, desc[UR36][R6.64+0x1c4] ;  /* 0x0001c424066a7981 */ /* 0x000164000c1e1920 */
.L_x_145:
[----:B------:R-:W-:Y:S05]  /*45c0*/  BSYNC B1 ;  /* 0x0000000000017941 */ /* 0x000fea0003800000 */
.L_x_144:
[----:B-----5:R-:W-:Y:S01]  /*45d0*/  FMUL R14, R106, R89 ;  /* 0x000000596a0e7220 */ /* 0x020fe20000400000 */
[----:B------:R-:W-:Y:S01]  /*45e0*/  ISETP.GT.AND P2, PT, R3, 0x8, P1 ;  /* 0x000000080300780c */ /* 0x000fe20000f44270 */
[----:B------:R-:W-:Y:S02]  /*45f0*/  BSSY B1, `(.L_x_146) ;  /* 0x0000005000017945 */ /* 0x000fe40003800000 */
[----:B------:R-:W-:-:S05]  /*4600*/  FFMA R81, R81, R88, R14 ;  /* 0x0000005851517223 */ /* 0x000fca000000000e */
[----:B------:R0:W-:Y:S05]  /*4610*/  @P3 STG.E desc[UR36][R10.64+0x1c4], R81 ;  /* 0x0001c4510a003986 */ /* 0x0001ea000c101924 */
[----:B------:R-:W-:Y:S05]  /*4620*/  @!P2 BRA `(.L_x_147) ;  /* 0x000000000004a947 */ /* 0x000fea0003800000 */
[----:B------:R0:W5:Y:S02]  /*4630*/  LDG.E.LTC128B R106, desc[UR36][R8.64+0x1c0] ;  /* 0x0001c024086a7981 */ /* 0x000164000c1e1920 */
.L_x_147:
[----:B------:R-:W-:Y:S05]  /*4640*/  BSYNC B1 ;  /* 0x0000000000017941 */ /* 0x000fea0003800000 */
.L_x_146:
        /* <DEDUP_REMOVED lines=8> */
.L_x_149:
[----:B------:R-:W-:Y:S05]  /*46d0*/  BSYNC B1 ;  /* 0x0000000000017941 */ /* 0x000fea0003800000 */
.L_x_148:
[----:B-----5:R-:W-:Y:S01]  /*46e0*/  FMUL R14, R106, R89 ;  /* 0x000000596a0e7220 */ /* 0x020fe20000400000 */
[----:B------:R-:W-:Y:S01]  /*46f0*/  ISETP.GT.AND P0, PT, R4, 0x79, PT ;  /* 0x000000790400780c */ /* 0x000fe20003f04270 */
[----:B------:R-:W-:Y:S01]  /*4700*/  @P3 IMAD.MOV.U32 R4, RZ, RZ, R12 ;  /* 0x000000ffff043224 */ /* 0x000fe200078e000c */
[----:B------:R-:W-:Y:S01]  /*4710*/  ISETP.GT.AND P2, PT, R3, RZ, P1 ;  /* 0x000000ff0300720c */ /* 0x000fe20000f44270 */
[----:B------:R-:W-:Y:S01]  /*4720*/  FFMA R83, R83, R88, R14 ;  /* 0x0000005853537223 */ /* 0x000fe2000000000e */
[----:B-1----:R-:W-:Y:S01]  /*4730*/  @P3 IMAD.MOV.U32 R5, RZ, RZ, R13 ;  /* 0x000000ffff053224 */ /* 0x002fe200078e000d */
[----:B------:R-:W-:Y:S04]  /*4740*/  BSSY B1, `(.L_x_150) ;  /* 0x0000004000017945 */ /* 0x000fe80003800000 */
[----:B------:R1:W-:Y:S06]  /*4750*/  @P3 STG.E desc[UR36][R4.64+0x1c4], R83 ;  /* 0x0001c45304003986 */ /* 0x0003ec000c101924 */
[----:B------:R-:W-:Y:S05]  /*4760*/  @!P2 BRA `(.L_x_151) ;  /* 0x000000000004a947 */ /* 0x000fea0003800000 */
[----:B------:R0:W5:Y:S02]  /*4770*/  LDG.E.LTC128B R106, desc[UR36][R6.64+0x1e0] ;  /* 0x0001e024066a7981 */ /* 0x000164000c1e1920 */
.L_x_151:
[----:B------:R-:W-:Y:S05]  /*4780*/  BSYNC B1 ;  /* 0x0000000000017941 */ /* 0x000fea0003800000 */
.L_x_150:
[----:B-1---5:R-:W-:Y:S01]  /*4790*/  FMUL R5, R106, R89 ;  /* 0x000000596a057220 */ /* 0x022fe20000400000 */
[----:B------:R-:W-:Y:S01]  /*47a0*/  @P2 IMAD.MOV.U32 R4, RZ, RZ, R10 ;  /* 0x000000ffff042224 */ /* 0x000fe200078e000a */
[----:B------:R-:W-:Y:S01]  /*47b0*/  ISETP.GT.AND P3, PT, R3, RZ, P0 ;  /* 0x000000ff0300720c */ /* 0x000fe20000764270 */
[----:B------:R-:W-:Y:S01]  /*47c0*/  BSSY B1, `(.L_x_152) ;  /* 0x0000006000017945 */ /* 0x000fe20003800000 */
[----:B------:R-:W-:Y:S01]  /*47d0*/  FFMA R15, R84, R88, R5 ;  /* 0x00000058540f7223 */ /* 0x000fe20000000005 */
[----:B------:R-:W-:-:S05]  /*47e0*/  @P2 IMAD.MOV.U32 R5, RZ, RZ, R11 ;  /* 0x000000ffff052224 */ /* 0x000fca00078e000b */
[----:B------:R1:W-:Y:S05]  /*47f0*/  @P2 STG.E desc[UR36][R4.64+0x1e0], R15 ;  /* 0x0001e00f04002986 */ /* 0x0003ea000c101924 */
[----:B------:R-:W-:Y:S05]  /*4800*/  @!P3 BRA `(.L_x_153) ;  /* 0x000000000004b947 */ /* 0x000fea0003800000 */
[----:B------:R0:W5:Y:S02]  /*4810*/  LDG.E.LTC128B R106, desc[UR36][R6.64+0x1e4] ;  /* 0x0001e424066a7981 */ /* 0x000164000c1e1920 */
.L_x_153:
[----:B------:R-:W-:Y:S05]  /*4820*/  BSYNC B1 ;  /* 0x0000000000017941 */ /* 0x000fea0003800000 */
.L_x_152:
[----:B-1---5:R-:W-:Y:S01]  /*4830*/  FMUL R4, R106, R89 ;  /* 0x000000596a047220 */ /* 0x022fe20000400000 */
[----:B------:R-:W-:Y:S01]  /*4840*/  ISETP.GT.AND P1, PT, R3, 0x8, P1 ;  /* 0x000000080300780c */ /* 0x000fe20000f24270 */
[----:B------:R-:W-:Y:S02]  /*4850*/  BSSY B1, `(.L_x_154) ;  /* 0x0000005000017945 */ /* 0x000fe40003800000 */
[----:B------:R-:W-:-:S05]  /*4860*/  FFMA R85, R85, R88, R4 ;  /* 0x0000005855557223 */ /* 0x000fca0000000004 */
[----:B------:R1:W-:Y:S05]  /*4870*/  @P3 STG.E desc[UR36][R10.64+0x1e4], R85 ;  /* 0x0001e4550a003986 */ /* 0x0003ea000c101924 */
[----:B------:R-:W-:Y:S05]  /*4880*/  @!P1 BRA `(.L_x_155) ;  /* 0x0000000000049947 */ /* 0x000fea0003800000 */
[----:B------:R0:W5:Y:S02]  /*4890*/  LDG.E.LTC128B R106, desc[UR36][R8.64+0x1e0] ;  /* 0x0001e024086a7981 */ /* 0x000164000c1e1920 */
.L_x_155:
[----:B------:R-:W-:Y:S05]  /*48a0*/  BSYNC B1 ;  /* 0x0000000000017941 */ /* 0x000fea0003800000 */
.L_x_154:
[----:B-----5:R-:W-:Y:S01]  /*48b0*/  FMUL R5, R106, R89 ;  /* 0x000000596a057220 */ /* 0x020fe20000400000 */
[----:B------:R-:W-:Y:S01]  /*48c0*/  @P1 IMAD.MOV.U32 R4, RZ, RZ, R12 ;  /* 0x000000ffff041224 */ /* 0x000fe200078e000c */
[----:B------:R-:W-:Y:S01]  /*48d0*/  ISETP.GT.AND P0, PT, R3, 0x8, P0 ;  /* 0x000000080300780c */ /* 0x000fe20000704270 */
[----:B------:R-:W-:Y:S01]  /*48e0*/  BSSY B1, `(.L_x_156) ;  /* 0x0000006000017945 */ /* 0x000fe20003800000 */
[----:B0---4-:R-:W-:Y:S01]  /*48f0*/  FFMA R7, R86, R88, R5 ;  /* 0x0000005856077223 */ /* 0x011fe20000000005 */
[----:B------:R-:W-:-:S05]  /*4900*/  @P1 IMAD.MOV.U32 R5, RZ, RZ, R13 ;  /* 0x000000ffff051224 */ /* 0x000fca00078e000d */
[----:B------:R0:W-:Y:S05]  /*4910*/  @P1 STG.E desc[UR36][R4.64+0x1e0], R7 ;  /* 0x0001e00704001986 */ /* 0x0001ea000c101924 */
[----:B------:R-:W-:Y:S05]  /*4920*/  @!P0 BRA `(.L_x_157) ;  /* 0x0000000000048947 */ /* 0x000fea0003800000 */
[----:B------:R4:W5:Y:S02]  /*4930*/  LDG.E.LTC128B R106, desc[UR36][R8.64+0x1e4] ;  /* 0x0001e424086a7981 */ /* 0x000964000c1e1920 */
.L_x_157:
[----:B------:R-:W-:Y:S05]  /*4940*/  BSYNC B1 ;  /* 0x0000000000017941 */ /* 0x000fea0003800000 */
.L_x_156:
[----:B-----5:R-:W-:-:S04]  /*4950*/  FMUL R106, R106, R89 ;  /* 0x000000596a6a7220 */ /* 0x020fc80000400000 */
[----:B------:R-:W-:Y:S01]  /*4960*/  FFMA R87, R87, R88, R106 ;  /* 0x0000005857577223 */ /* 0x000fe2000000006a */
[----:B------:R-:W-:Y:S06]  /*4970*/  @!P0 BRA `(.L_x_158) ;  /* 0x0000000c00c08947 */ /* 0x000fec0003800000 */
[----:B------:R0:W-:Y:S01]  /*4980*/  STG.E desc[UR36][R12.64+0x1e4], R87 ;  /* 0x0001e4570c007986 */ /* 0x0001e2000c101924 */
[----:B------:R-:W-:Y:S05]  /*4990*/  BRA `(.L_x_158) ;  /* 0x0000000c00b87947 */ /* 0x000fea0003800000 */
.L_x_33:
[----:B------:R-:W-:Y:S01]  /*49a0*/  ULDC.64 UR4, c[0x0][0x5c0] ;  /* 0x0001700000047ab9 */ /* 0x000fe20000000a00 */
[----:B------:R-:W-:Y:S01]  /*49b0*/  ISETP.GT.AND P1, PT, R4, 0x1, PT ;  /* 0x000000010400780c */ /* 0x000fe20003f24270 */
[-C--:B------:R-:W-:Y:S01]  /*49c0*/  FMUL R5, R24, R88.reuse ;  /* 0x0000005818057220 */ /* 0x080fe20000400000 */
[----:B------:R-:W-:Y:S01]  /*49d0*/  LEA R6, P2, R104, UR4, 0x2 ;  /* 0x0000000468067c11 */ /* 0x000fe2000f8410ff */
[-C--:B------:R-:W-:Y:S01]  /*49e0*/  FMUL R25, R25, R88.reuse ;  /* 0x0000005819197220 */ /* 0x080fe20000400000 */
[----:B------:R-:W-:Y:S01]  /*49f0*/  ISETP.GT.AND P4, PT, R3, RZ, P1 ;  /* 0x000000ff0300720c */ /* 0x000fe20000f84270 */
[-C--:B------:R-:W-:Y:S01]  /*4a00*/  FMUL R11, R26, R88.reuse ;  /* 0x000000581a0b7220 */ /* 0x080fe20000400000 */
[----:B------:R-:W-:Y:S01]  /*4a10*/  LEA.HI.X R7, R104, UR5, R115, 0x2, P2 ;  /* 0x0000000568077c11 */ /* 0x000fe200090f1473 */
[-C--:B------:R-:W-:Y:S01]  /*4a20*/  FMUL R27, R27, R88.reuse ;  /* 0x000000581b1b7220 */ /* 0x080fe20000400000 */
[----:B------:R-:W-:Y:S01]  /*4a30*/  ISETP.GT.AND P2, PT, R3, 0x8, P0 ;  /* 0x000000080300780c */ /* 0x000fe20000744270 */
[----:B------:R-:W-:Y:S01]  /*4a40*/  FMUL R29, R29, R88 ;  /* 0x000000581d1d7220 */ /* 0x000fe20000400000 */
[C---:B------:R-:W-:Y:S01]  /*4a50*/  SHF.L.U64.HI R9, R90.reuse, 0x2, R91 ;  /* 0x000000025a097819 */ /* 0x040fe2000001025b */
[----:B------:R0:W-:Y:S01]  /*4a60*/  @P3 STG.E desc[UR36][R6.64], R5 ;  /* 0x0000000506003986 */ /* 0x0001e2000c101924 */
[----:B------:R-:W-:Y:S01]  /*4a70*/  LEA R8, P3, R90, R6, 0x2 ;  /* 0x000000065a087211 */ /* 0x000fe200078610ff */
[-C--:B------:R-:W-:Y:S01]  /*4a80*/  FMUL R31, R31, R88.reuse ;  /* 0x000000581f1f7220 */ /* 0x080fe20000400000 */
[C---:B------:R-:W-:Y:S01]  /*4a90*/  ISETP.GT.AND P0, PT, R4.reuse, 0x8, PT ;  /* 0x000000080400780c */ /* 0x040fe20003f04270 */
[-C--:B------:R-:W-:Y:S01]  /*4aa0*/  FMUL R33, R33, R88.reuse ;  /* 0x0000005821217220 */ /* 0x080fe20000400000 */
[----:B------:R-:W-:Y:S01]  /*4ab0*/  ISETP.GT.AND P1, PT, R3, 0x8, P1 ;  /* 0x000000080300780c */ /* 0x000fe20000f24270 */
[----:B------:R-:W-:Y:S01]  /*4ac0*/  IMAD.X R9, R9, 0x1, R7, P3 ;  /* 0x0000000109097824 */ /* 0x000fe200018e0607 */
[----:B------:R-:W-:Y:S01]  /*4ad0*/  ISETP.GT.AND P3, PT, R4, 0x9, PT ;  /* 0x000000090400780c */ /* 0x000fe20003f64270 */
[----:B------:R-:W-:Y:S01]  /*4ae0*/  @P4 STG.E desc[UR36][R6.64+0x4], R25 ;  /* 0x0000041906004986 */ /* 0x000fe2000c101924 */
[----:B------:R-:W-:Y:S01]  /*4af0*/  ISETP.GT.AND P4, PT, R3, RZ, P0 ;  /* 0x000000ff0300720c */ /* 0x000fe20000784270 */
[-C--:B------:R-:W-:Y:S01]  /*4b00*/  FMUL R35, R35, R88.reuse ;  /* 0x0000005823237220 */ /* 0x080fe20000400000 */
[C---:B------:R-:W-:Y:S01]  /*4b10*/  ISETP.GT.AND P0, PT, R3.reuse, 0x8, P0 ;  /* 0x000000080300780c */ /* 0x040fe20000704270 */
[----:B------:R1:W-:Y:S01]  /*4b20*/  @P2 STG.E desc[UR36][R8.64], R11 ;  /* 0x0000000b08002986 */ /* 0x0003e2000c101924 */
[C---:B------:R-:W-:Y:S01]  /*4b30*/  ISETP.GT.AND P2, PT, R3.reuse, RZ, P3 ;  /* 0x000000ff0300720c */ /* 0x040fe20001f44270 */
[-C--:B0-----:R-:W-:Y:S01]  /*4b40*/  FMUL R5, R28, R88.reuse ;  /* 0x000000581c057220 */ /* 0x081fe20000400000 */
[----:B------:R-:W-:Y:S01]  /*4b50*/  ISETP.GT.AND P3, PT, R3, 0x8, P3 ;  /* 0x000000080300780c */ /* 0x000fe20001f64270 */
[-C--:B------:R-:W-:Y:S01]  /*4b60*/  FMUL R37, R37, R88.reuse ;  /* 0x0000005825257220 */ /* 0x080fe20000400000 */
[-C--:B------:R-:W-:Y:S01]  /*4b70*/  FMUL R39, R39, R88.reuse ;  /* 0x0000005827277220 */ /* 0x080fe20000400000 */
[----:B------:R-:W-:Y:S01]  /*4b80*/  @P1 STG.E desc[UR36][R8.64+0x4], R27 ;  /* 0x0000041b08001986 */ /* 0x000fe2000c101924 */
[----:B------:R-:W-:Y:S01]  /*4b90*/  ISETP.GT.AND P1, PT, R4, 0x10, PT ;  /* 0x000000100400780c */ /* 0x000fe20003f24270 */
[-C--:B------:R-:W-:Y:S01]  /*4ba0*/  FMUL R41, R41, R88.reuse ;  /* 0x0000005829297220 */ /* 0x080fe20000400000 */
[-C--:B------:R-:W-:Y:S01]  /*4bb0*/  FMUL R43, R43, R88.reuse ;  /* 0x000000582b2b7220 */ /* 0x080fe20000400000 */
[----:B------:R0:W-:Y:S01]  /*4bc0*/  @P4 STG.E desc[UR36][R6.64+0x20], R5 ;  /* 0x0000200506004986 */ /* 0x0001e2000c101924 */
[C---:B------:R-:W-:Y:S01]  /*4bd0*/  ISETP.GT.AND P4, PT, R3.reuse, RZ, P1 ;  /* 0x000000ff0300720c */ /* 0x040fe20000f84270 */
[-C--:B-1----:R-:W-:Y:S01]  /*4be0*/  FMUL R11, R30, R88.reuse ;  /* 0x000000581e0b7220 */ /* 0x082fe20000400000 */
[----:B------:R-:W-:Y:S01]  /*4bf0*/  ISETP.GT.AND P1, PT, R3, 0x8, P1 ;  /* 0x000000080300780c */ /* 0x000fe20000f24270 */
[----:B------:R-:W-:Y:S01]  /*4c00*/  @P2 STG.E desc[UR36][R6.64+0x24], R29 ;  /* 0x0000241d06002986 */ /* 0x000fe2000c101924 */
[----:B------:R-:W-:Y:S01]  /*4c10*/  ISETP.GT.AND P2, PT, R4, 0x11, PT ;  /* 0x000000110400780c */ /* 0x000fe20003f44270 */
[-C--:B------:R-:W-:Y:S01]  /*4c20*/  FMUL R45, R45, R88.reuse ;  /* 0x000000582d2d7220 */ /* 0x080fe20000400000 */
[-C--:B------:R-:W-:Y:S01]  /*4c30*/  FMUL R47, R47, R88.reuse ;  /* 0x000000582f2f7220 */ /* 0x080fe20000400000 */
[----:B------:R1:W-:Y:S01]  /*4c40*/  @P0 STG.E desc[UR36][R8.64+0x20], R11 ;  /* 0x0000200b08000986 */ /* 0x0003e2000c101924 */
[----:B------:R-:W-:Y:S01]  /*4c50*/  ISETP.GT.AND P0, PT, R3, RZ, P2 ;  /* 0x000000ff0300720c */ /* 0x000fe20001704270 */
[-C--:B------:R-:W-:Y:S01]  /*4c60*/  FMUL R49, R49, R88.reuse ;  /* 0x0000005831317220 */ /* 0x080fe20000400000 */
[----:B------:R-:W-:Y:S01]  /*4c70*/  ISETP.GT.AND P2, PT, R3, 0x8, P2 ;  /* 0x000000080300780c */ /* 0x000fe20001744270 */
[-C--:B0-----:R-:W-:Y:S01]  /*4c80*/  FMUL R5, R32, R88.reuse ;  /* 0x0000005820057220 */ /* 0x081fe20000400000 */
[----:B------:R-:W-:Y:S01]  /*4c90*/  @P3 STG.E desc[UR36][R8.64+0x24], R31 ;  /* 0x0000241f08003986 */ /* 0x000fe2000c101924 */
[----:B------:R-:W-:Y:S01]  /*4ca0*/  ISETP.GT.AND P3, PT, R4, 0x18, PT ;  /* 0x000000180400780c */ /* 0x000fe20003f64270 */
[-C--:B------:R-:W-:Y:S01]  /*4cb0*/  FMUL R51, R51, R88.reuse ;  /* 0x0000005833337220 */ /* 0x080fe20000400000 */
[-C--:B------:R-:W-:Y:S01]  /*4cc0*/  FMUL R53, R53, R88.reuse ;  /* 0x0000005835357220 */ /* 0x080fe20000400000 */
[----:B------:R0:W-:Y:S01]  /*4cd0*/  @P4 STG.E desc[UR36][R6.64+0x40], R5 ;  /* 0x0000400506004986 */ /* 0x0001e2000c101924 */
[----:B------:R-:W-:Y:S01]  /*4ce0*/  ISETP.GT.AND P4, PT, R3, RZ, P3 ;  /* 0x000000ff0300720c */ /* 0x000fe20001f84270 */
[-C--:B------:R-:W-:Y:S01]  /*4cf0*/  FMUL R55, R55, R88.reuse ;  /* 0x0000005837377220 */ /* 0x080fe20000400000 */
        /* <DEDUP_REMOVED lines=9> */
[-C--:B0-----:R-:W-:Y:S01]  /*4d90*/  FMUL R5, R36, R88.reuse ;  /* 0x0000005824057220 */ /* 0x081fe20000400000 */
[----:B------:R-:W-:Y:S01]  /*4da0*/  @P2 STG.E desc[UR36][R8.64+0x44], R35 ;  /* 0x0000442308002986 */ /* 0x000fe2000c101924 */
[----:B------:R-:W-:Y:S01]  /*4db0*/  ISETP.GT.AND P2, PT, R4, 0x20, PT ;  /* 0x000000200400780c */ /* 0x000fe20003f44270 */
[-C--:B------:R-:W-:Y:S01]  /*4dc0*/  FMUL R63, R63, R88.reuse ;  /* 0x000000583f3f7220 */ /* 0x080fe20000400000 */
[C---:B------:R-:W-:Y:S01]  /*4dd0*/  ISETP.GT.AND P0, PT, R3.reuse, 0x8, P0 ;  /* 0x000000080300780c */ /* 0x040fe20000704270 */
[----:B------:R0:W-:Y:S01]  /*4de0*/  @P4 STG.E desc[UR36][R6.64+0x60], R5 ;  /* 0x0000600506004986 */ /* 0x0001e2000c101924 */
[----:B------:R-:W-:Y:S01]  /*4df0*/  ISETP.GT.AND P4, PT, R3, RZ, P2 ;  /* 0x000000ff0300720c */ /* 0x000fe20001784270 */
[-C--:B------:R-:W-:Y:S01]  /*4e00*/  FMUL R65, R65, R88.reuse ;  /* 0x0000005841417220 */ /* 0x080fe20000400000 */
[----:B------:R-:W-:Y:S01]  /*4e10*/  ISETP.GT.AND P2, PT, R3, 0x8, P2 ;  /* 0x000000080300780c */ /* 0x000fe20001744270 */
[-C--:B-1----:R-:W-:Y:S01]  /*4e20*/  FMUL R11, R38, R88.reuse ;  /* 0x00000058260b7220 */ /* 0x082fe20000400000 */
[-C--:B------:R-:W-:Y:S01]  /*4e30*/  FMUL R67, R67, R88.reuse ;  /* 0x0000005843437220 */ /* 0x080fe20000400000 */
[----:B------:R-:W-:Y:S01]  /*4e40*/  @P1 STG.E desc[UR36][R6.64+0x64], R37 ;  /* 0x0000642506001986 */ /* 0x000fe2000c101924 */
[----:B------:R-:W-:Y:S01]  /*4e50*/  ISETP.GT.AND P1, PT, R4, 0x21, PT ;  /* 0x000000210400780c */ /* 0x000fe20003f24270 */
[-C--:B------:R-:W-:Y:S01]  /*4e60*/  FMUL R69, R69, R88.reuse ;  /* 0x0000005845457220 */ /* 0x080fe20000400000 */
[-C--:B------:R-:W-:Y:S01]  /*4e70*/  FMUL R71, R71, R88.reuse ;  /* 0x0000005847477220 */ /* 0x080fe20000400000 */
[----:B------:R1:W-:Y:S01]  /*4e80*/  @P3 STG.E desc[UR36][R8.64+0x60], R11 ;  /* 0x0000600b08003986 */ /* 0x0003e2000c101924 */
[C---:B------:R-:W-:Y:S01]  /*4e90*/  ISETP.GT.AND P3, PT, R3.reuse, RZ, P1 ;  /* 0x000000ff0300720c */ /* 0x040fe20000f64270 */
[-C--:B0-----:R-:W-:Y:S01]  /*4ea0*/  FMUL R5, R40, R88.reuse ;  /* 0x0000005828057220 */ /* 0x081fe20000400000 */
        /* <DEDUP_REMOVED lines=27> */
[----:B-1----:R-:W-:-:S02]  /*5060*/  FMUL R11, R46, R88 ;  /* 0x000000582e0b7220 */ /* 0x002fc40000400000 */
[----:B------:R-:W-:Y:S01]  /*5070*/  @P2 STG.E desc[UR36][R6.64+0xa4], R45 ;  /* 0x0000a42d06002986 */ /* 0x000fe2000c101924 */
[----:B------:R-:W-:-:S03]  /*5080*/  ISETP.GT.AND P2, PT, R4, 0x31, PT ;  /* 0x000000310400780c */ /* 0x000fc60003f44270 */
[----:B------:R1:W-:Y:S01]  /*5090*/  @P0 STG.E desc[UR36][R8.64+0xa0], R11 ;  /* 0x0000a00b08000986 */ /* 0x0003e2000c101924 */
[C---:B------:R-:W-:Y:S01]  /*50a0*/  ISETP.GT.AND P0, PT, R3.reuse, RZ, P2 ;  /* 0x000000ff0300720c */ /* 0x040fe20001704270 */
[----:B0-----:R-:W-:Y:S01]  /*50b0*/  FMUL R5, R48, R88 ;  /* 0x0000005830057220 */ /* 0x001fe20000400000 */
[----:B------:R-:W-:Y:S01]  /*50c0*/  ISETP.GT.AND P2, PT, R3, 0x8, P2 ;  /* 0x000000080300780c */ /* 0x000fe20001744270 */
[----:B------:R-:W-:Y:S01]  /*50d0*/  @P3 STG.E desc[UR36][R8.64+0xa4], R47 ;  /* 0x0000a42f08003986 */ /* 0x000fe2000c101924 */
[----:B------:R-:W-:-:S03]  /*50e0*/  ISETP.GT.AND P3, PT, R4, 0x38, PT ;  /* 0x000000380400780c */ /* 0x000fc60003f64270 */
[----:B------:R0:W-:Y:S01]  /*50f0*/  @P4 STG.E desc[UR36][R6.64+0xc0], R5 ;  /* 0x0000c00506004986 */ /* 0x0001e2000c101924 */
[C---:B------:R-:W-:Y:S02]  /*5100*/  ISETP.GT.AND P4, PT, R3.reuse, RZ, P3 ;  /* 0x000000ff0300720c */ /* 0x040fe40001f84270 */
[----:B------:R-:W-:Y:S01]  /*5110*/  ISETP.GT.AND P3, PT, R3, 0x8, P3 ;  /* 0x000000080300780c */ /* 0x000fe20001f64270 */
[----:B-1----:R-:W-:Y:S02]  /*5120*/  FMUL R11, R50, R88 ;  /* 0x00000058320b7220 */ /* 0x002fe40000400000 */
        /* <DEDUP_REMOVED lines=93> */
[----:B------:R-:W-:Y:S01]  /*5700*/  ISETP.GT.AND P4, PT, R4, 0x78, PT ;  /* 0x000000780400780c */ /* 0x000fe20003f84270 */
[----:B-1----:R-:W-:-:S04]  /*5710*/  FMUL R11, R82, R88 ;  /* 0x00000058520b7220 */ /* 0x002fc80000400000 */
[----:B------:R-:W-:Y:S02]  /*5720*/  @P0 IMAD.MOV.U32 R4, RZ, RZ, R6 ;  /* 0x000000ffff040224 */ /* 0x000fe400078e0006 */
[----:B0-----:R-:W-:-:S05]  /*5730*/  @P0 IMAD.MOV.U32 R5, RZ, RZ, R7 ;  /* 0x000000ffff050224 */ /* 0x001fca00078e0007 */
[----:B------:R0:W-:Y:S01]  /*5740*/  @P0 STG.E desc[UR36][R4.64+0x1c4], R81 ;  /* 0x0001c45104000986 */ /* 0x0001e2000c101924 */
[C---:B------:R-:W-:Y:S02]  /*5750*/  ISETP.GT.AND P0, PT, R3.reuse, RZ, P4 ;  /* 0x000000ff0300720c */ /* 0x040fe40002704270 */
[----:B------:R-:W-:Y:S01]  /*5760*/  ISETP.GT.AND P4, PT, R3, 0x8, P4 ;  /* 0x000000080300780c */ /* 0x000fe20002784270 */
[----:B0-----:R-:W-:Y:S02]  /*5770*/  @P1 IMAD.MOV.U32 R4, RZ, RZ, R8 ;  /* 0x000000ffff041224 */ /* 0x001fe400078e0008 */
[----:B------:R-:W-:-:S05]  /*5780*/  @P1 IMAD.MOV.U32 R5, RZ, RZ, R9 ;  /* 0x000000ffff051224 */ /* 0x000fca00078e0009 */
[----:B------:R0:W-:Y:S01]  /*5790*/  @P1 STG.E desc[UR36][R4.64+0x1c0], R11 ;  /* 0x0001c00b04001986 */ /* 0x0001e2000c101924 */
[C---:B------:R-:W-:Y:S02]  /*57a0*/  ISETP.GT.AND P1, PT, R3.reuse, RZ, P3 ;  /* 0x000000ff0300720c */ /* 0x040fe40001f24270 */
[----:B------:R-:W-:Y:S01]  /*57b0*/  ISETP.GT.AND P3, PT, R3, 0x8, P3 ;  /* 0x000000080300780c */ /* 0x000fe20001f64270 */
[----:B------:R-:W-:Y:S01]  /*57c0*/  FMUL R3, R84, R88 ;  /* 0x0000005854037220 */ /* 0x000fe20000400000 */
[----:B0-----:R-:W-:Y:S02]  /*57d0*/  @P2 IMAD.MOV.U32 R4, RZ, RZ, R8 ;  /* 0x000000ffff042224 */ /* 0x001fe400078e0008 */
[----:B------:R-:W-:-:S05]  /*57e0*/  @P2 IMAD.MOV.U32 R5, RZ, RZ, R9 ;  /* 0x000000ffff052224 */ /* 0x000fca00078e0009 */
[----:B------:R0:W-:Y:S02]  /*57f0*/  @P2 STG.E desc[UR36][R4.64+0x1c4], R83 ;  /* 0x0001c45304002986 */ /* 0x0001e4000c101924 */
[----:B0-----:R-:W-:Y:S02]  /*5800*/  @P0 IMAD.MOV.U32 R4, RZ, RZ, R6 ;  /* 0x000000ffff040224 */ /* 0x001fe400078e0006 */
[----:B------:R-:W-:-:S05]  /*5810*/  @P0 IMAD.MOV.U32 R5, RZ, RZ, R7 ;  /* 0x000000ffff050224 */ /* 0x000fca00078e0007 */
[----:B------:R0:W-:Y:S04]  /*5820*/  @P0 STG.E desc[UR36][R4.64+0x1e0], R3 ;  /* 0x0001e00304000986 */ /* 0x0001e8000c101924 */
[----:B------:R1:W-:Y:S01]  /*5830*/  @P1 STG.E desc[UR36][R6.64+0x1e4], R85 ;  /* 0x0001e45506001986 */ /* 0x0003e2000c101924 */
[----:B0-----:R-:W-:Y:S02]  /*5840*/  @P4 IMAD.MOV.U32 R4, RZ, RZ, R8 ;  /* 0x000000ffff044224 */ /* 0x001fe400078e0008 */
[----:B------:R-:W-:-:S05]  /*5850*/  @P4 IMAD.MOV.U32 R5, RZ, RZ, R9 ;  /* 0x000000ffff054224 */ /* 0x000fca00078e0009 */
[----:B------:R1:W-:Y:S04]  /*5860*/  @P4 STG.E desc[UR36][R4.64+0x1e0], R13 ;  /* 0x0001e00d04004986 */ /* 0x0003e8000c101924 */
[----:B------:R1:W-:Y:S02]  /*5870*/  @P3 STG.E desc[UR36][R8.64+0x1e4], R87 ;  /* 0x0001e45708003986 */ /* 0x0003e4000c101924 */
.L_x_158:
[----:B------:R-:W-:Y:S05]  /*5880*/  BSYNC B0 ;  /* 0x0000000000007941 */ /* 0x000fea0003800000 */
.L_x_32:
[----:B------:R-:W-:Y:S01]  /*5890*/  IADD3 R16, P0, R16, UR38, RZ ;  /* 0x0000002610107c10 */ /* 0x000fe2000ff1e0ff */
[----:B------:R-:W-:Y:S01]  /*58a0*/  ULDC.64 UR4, c[0x0][0x650] ;  /* 0x0001940000047ab9 */ /* 0x000fe20000000a00 */
[----:B------:R-:W-:Y:S01]  /*58b0*/  PRMT R3, RZ, 0x7610, R3 ;  /* 0x00007610ff037816 */ /* 0x000fe20000000003 */
[----:B------:R-:W-:Y:S01]  /*58c0*/  IMAD.MOV.U32 R100, RZ, RZ, -0x1 ;  /* 0xffffffffff647424 */ /* 0x000fe200078e00ff */
[----:B------:R-:W-:Y:S01]  /*58d0*/  IADD3.X R17, R17, UR41, RZ, P0, !PT ;  /* 0x0000002911117c10 */ /* 0x000fe200087fe4ff */
[----:B------:R-:W-:Y:S01]  /*58e0*/  IMAD.MOV.U32 R99, RZ, RZ, -0x1 ;  /* 0xffffffffff637424 */ /* 0x000fe200078e00ff */
[----:B------:R-:W-:-:S04]  /*58f0*/  ISETP.GE.U32.AND P0, PT, R16, UR4, PT ;  /* 0x0000000410007c0c */ /* 0x000fc8000bf06070 */
[----:B------:R-:W-:-:S13]  /*5900*/  ISETP.GE.U32.AND.EX P0, PT, R17, UR5, PT, P0 ;  /* 0x0000000511007c0c */ /* 0x000fda000bf06100 */
[----:B------:R-:W-:Y:S05]  /*5910*/  @P0 BRA `(.L_x_159) ;  /* 0x00000004004c0947 */ /* 0x000fea0003800000 */
[----:B-1----:R-:W1:Y:S01]  /*5920*/  LDC.64 R10, c[0x0][0x628] ;  /* 0x00018a00ff0a7b82 */ /* 0x002e620000000a00 */
[----:B0--3--:R-:W0:Y:S01]  /*5930*/  S2R R12, SR_CTAID.X ;  /* 0x00000000000c7919 */ /* 0x009e220000002500 */
[----:B--2-4-:R-:W-:Y:S01]  /*5940*/  IMAD.MOV.U32 R8, RZ, RZ, R16 ;  /* 0x000000ffff087224 */ /* 0x014fe200078e0010 */
[----:B------:R-:W-:Y:S01]  /*5950*/  MOV R9, R17 ;  /* 0x0000001100097202 */ /* 0x000fe20000000f00 */
[----:B------:R-:W2:Y:S04]  /*5960*/  S2R R20, SR_CTAID.Y ;  /* 0x0000000000147919 */ /* 0x000ea80000002600 */
[----:B------:R-:W3:Y:S08]  /*5970*/  LDC R0, c[0x0][0x630] ;  /* 0x00018c00ff007b82 */ /* 0x000ef00000000800 */
[----:B------:R-:W4:Y:S01]  /*5980*/  LDC.64 R14, c[0x0][0x620] ;  /* 0x00018800ff0e7b82 */ /* 0x000f220000000a00 */
[----:B-1----:R-:W-:-:S04]  /*5990*/  ISETP.NE.U32.AND P0, PT, R10, RZ, PT ;  /* 0x000000ff0a00720c */ /* 0x002fc80003f05070 */
[----:B------:R-:W-:-:S13]  /*59a0*/  ISETP.NE.AND.EX P0, PT, R11, RZ, PT, P0 ;  /* 0x000000ff0b00720c */ /* 0x000fda0003f05300 */
[----:B0-234-:R-:W-:Y:S05]  /*59b0*/  @!P0 BRA `(.L_x_160) ;  /* 0x0000000000288947 */ /* 0x01dfea0003800000 */
        /* <DEDUP_REMOVED lines=10> */
.L_x_160:
[-CC-:B------:R-:W-:Y:S01]  /*5a60*/  SHF.R.U64 R99, R8, R0.reuse, R9.reuse ;  /* 0x0000000008637219 */ /* 0x180fe20000001209 */
[----:B------:R-:W0:Y:S01]  /*5a70*/  LDC.64 R26, c[0x0][0x640] ;  /* 0x00019000ff1a7b82 */ /* 0x000e220000000a00 */
[----:B------:R-:W-:Y:S01]  /*5a80*/  SHF.R.U32.HI R0, RZ, R0, R9 ;  /* 0x00000000ff007219 */ /* 0x000fe20000011609 */
[----:B------:R-:W-:Y:S01]  /*5a90*/  ULDC UR4, c[0x0][0x150] ;  /* 0x0000540000047ab9 */ /* 0x000fe20000000800 */
[----:B------:R-:W-:Y:S02]  /*5aa0*/  IADD3 R3, P0, RZ, -R99, RZ ;  /* 0x80000063ff037210 */ /* 0x000fe40007f1e0ff */
[----:B------:R-:W-:-:S03]  /*5ab0*/  I2FP.F32.U32 R7, R12 ;  /* 0x0000000c00077245 */ /* 0x000fc60000201000 */
[----:B------:R-:W1:Y:S01]  /*5ac0*/  LDC R6, c[0x0][0x618] ;  /* 0x00018600ff067b82 */ /* 0x000e620000000800 */
[----:B------:R-:W-:Y:S02]  /*5ad0*/  IMAD.X R5, RZ, RZ, ~R0, P0 ;  /* 0x000000ffff057224 */ /* 0x000fe400000e0e00 */
[----:B------:R-:W-:Y:S01]  /*5ae0*/  FMUL R7, R7, UR4 ;  /* 0x0000000407077c20 */ /* 0x000fe20008400000 */
[----:B------:R-:W-:Y:S01]  /*5af0*/  ULDC UR4, c[0x0][0x154] ;  /* 0x0000550000047ab9 */ /* 0x000fe20000000800 */
[-C--:B------:R-:W-:Y:S02]  /*5b00*/  IMAD R0, R5, R14.reuse, RZ ;  /* 0x0000000e05007224 */ /* 0x080fe400078e02ff */
[C---:B------:R-:W-:Y:S01]  /*5b10*/  IMAD.WIDE.U32 R4, R3.reuse, R14, R16 ;  /* 0x0000000e03047225 */ /* 0x040fe200078e0010 */
[----:B------:R-:W2:Y:S01]  /*5b20*/  LDC R11, c[0x0][0x608] ;  /* 0x00018200ff0b7b82 */ /* 0x000ea20000000800 */
[----:B------:R-:W3:Y:S02]  /*5b30*/  F2I.U32.TRUNC.NTZ R7, R7 ;  /* 0x0000000700077305 */ /* 0x000ee4000020f000 */
[----:B------:R-:W-:-:S04]  /*5b40*/  IMAD R3, R3, R15, R0 ;  /* 0x0000000f03037224 */ /* 0x000fc800078e0200 */
[----:B------:R-:W-:Y:S01]  /*5b50*/  IMAD.IADD R3, R5, 0x1, R3 ;  /* 0x0000000105037824 */ /* 0x000fe200078e0203 */
[----:B------:R-:W4:Y:S01]  /*5b60*/  LDC R8, c[0x0][0x658] ;  /* 0x00019600ff087b82 */ /* 0x000f220000000800 */
[----:B------:R-:W-:Y:S02]  /*5b70*/  I2FP.F32.U32 R5, R20 ;  /* 0x0000001400057245 */ /* 0x000fe40000201000 */
[----:B0-----:R-:W-:-:S04]  /*5b80*/  ISETP.NE.U32.AND P0, PT, R26, RZ, PT ;  /* 0x000000ff1a00720c */ /* 0x001fc80003f05070 */
[----:B------:R-:W-:Y:S01]  /*5b90*/  ISETP.NE.AND.EX P0, PT, R27, RZ, PT, P0 ;  /* 0x000000ff1b00720c */ /* 0x000fe20003f05300 */
[----:B------:R-:W0:Y:S01]  /*5ba0*/  LDC R9, c[0x0][0x144] ;  /* 0x00005100ff097b82 */ /* 0x000e220000000800 */
[-C--:B-1----:R-:W-:Y:S01]  /*5bb0*/  SHF.R.U64 R13, R4, R6.reuse, R3 ;  /* 0x00000006040d7219 */ /* 0x082fe20000001203 */
[----:B---3--:R-:W-:Y:S01]  /*5bc0*/  IMAD.MOV R7, RZ, RZ, -R7 ;  /* 0x000000ffff077224 */ /* 0x008fe200078e0a07 */
[----:B------:R-:W-:Y:S01]  /*5bd0*/  SHF.R.U32.HI R0, RZ, R6, R3 ;  /* 0x00000006ff007219 */ /* 0x000fe20000011603 */
[----:B------:R-:W-:-:S04]  /*5be0*/  FMUL R6, R5, UR4 ;  /* 0x0000000405067c20 */ /* 0x000fc80008400000 */
[----:B------:R-:W1:Y:S01]  /*5bf0*/  LDC R21, c[0x0][0x148] ;  /* 0x00005200ff157b82 */ /* 0x000e620000000800 */
[----:B------:R3:W0:Y:S01]  /*5c00*/  F2I.U32.TRUNC.NTZ R14, R6 ;  /* 0x00000006000e7305 */ /* 0x000622000020f000 */
[-CC-:B--2---:R-:W-:Y:S02]  /*5c10*/  SHF.R.U64 R10, R13, R11.reuse, R0.reuse ;  /* 0x0000000b0d0a7219 */ /* 0x184fe40000001200 */
[----:B------:R-:W-:-:S04]  /*5c20*/  SHF.R.U32.HI R3, RZ, R11, R0 ;  /* 0x0000000bff037219 */ /* 0x000fc80000011600 */
[----:B------:R-:W2:Y:S01]  /*5c30*/  LDC R24, c[0x0][0x648] ;  /* 0x00019200ff187b82 */ /* 0x000ea20000000800 */
[-CC-:B----4-:R-:W-:Y:S02]  /*5c40*/  SHF.R.U64 R15, R10, R8.reuse, R3.reuse ;  /* 0x000000080a0f7219 */ /* 0x190fe40000001203 */
[----:B------:R-:W-:-:S03]  /*5c50*/  SHF.R.U32.HI R5, RZ, R8, R3 ;  /* 0x00000008ff057219 */ /* 0x000fc60000011603 */
[----:B------:R-:W-:Y:S02]  /*5c60*/  IMAD.MOV.U32 R4, RZ, RZ, R15 ;  /* 0x000000ffff047224 */ /* 0x000fe400078e000f */
[----:B------:R-:W4:Y:S01]  /*5c70*/  LDC R28, c[0x0][0x638] ;  /* 0x00018e00ff1c7b82 */ /* 0x000f220000000800 */
[----:B0-----:R-:W-:-:S07]  /*5c80*/  IMAD R25, R9, R7, R12 ;  /* 0x0000000709197224 */ /* 0x001fce00078e020c */
[----:B------:R-:W0:Y:S08]  /*5c90*/  LDC R29, c[0x0][0x610] ;  /* 0x00018400ff1d7b82 */ /* 0x000e300000000800 */
[----:B------:R-:W0:Y:S01]  /*5ca0*/  LDC R30, c[0x0][0x600] ;  /* 0x00018000ff1e7b82 */ /* 0x000e220000000800 */
[----:B-1-3--:R-:W-:Y:S05]  /*5cb0*/  @!P0 BRA `(.L_x_161) ;  /* 0x0000000000288947 */ /* 0x00afea0003800000 */
[----:B------:R-:W1:Y:S02]  /*5cc0*/  LDC R0, c[0x0][0x64c] ;  /* 0x00019300ff007b82 */ /* 0x000e640000000800 */
[----:B-1----:R-:W-:-:S05]  /*5cd0*/  IADD3 R3, P0, R15, R0, RZ ;  /* 0x000000000f037210 */ /* 0x002fca0007f1e0ff */
        /* <DEDUP_REMOVED lines=8> */
.L_x_161:
[----:B------:R-:W-:Y:S01]  /*5d60*/  ISETP.NE.AND P0, PT, R2, 0x1, PT ;  /* 0x000000010200780c */ /* 0x000fe20003f05270 */
[----:B------:R-:W-:Y:S01]  /*5d70*/  IMAD.MOV R14, RZ, RZ, -R14 ;  /* 0x000000ffff0e7224 */ /* 0x000fe200078e0a0e */
[----:B--2---:R-:W-:Y:S02]  /*5d80*/  SHF.R.U64 R0, R4, R24, R5 ;  /* 0x0000001804007219 */ /* 0x004fe40000001205 */
[----:B------:R-:W-:Y:S02]  /*5d90*/  LOP3.LUT R3, R10, R97, RZ, 0xc0, !PT ;  /* 0x000000610a037212 */ /* 0x000fe400078ec0ff */
[----:B------:R-:W-:Y:S01]  /*5da0*/  LOP3.LUT R6, R13, R96, RZ, 0xc0, !PT ;  /* 0x000000600d067212 */ /* 0x000fe200078ec0ff */
[----:B------:R-:W-:Y:S02]  /*5db0*/  IMAD.MOV R4, RZ, RZ, -R0 ;  /* 0x000000ffff047224 */ /* 0x000fe400078e0a00 */
[----:B------:R-:W-:Y:S02]  /*5dc0*/  IMAD R0, R92, R0, R3 ;  /* 0x000000005c007224 */ /* 0x000fe400078e0203 */
[----:B----4-:R-:W-:-:S02]  /*5dd0*/  IMAD R3, R4, R28, R15 ;  /* 0x0000001c04037224 */ /* 0x010fc400078e020f */
[----:B------:R-:W-:Y:S02]  /*5de0*/  @P0 IMAD R25, R21, R14, R20 ;  /* 0x0000000e15190224 */ /* 0x000fe400078e0214 */
[----:B0-----:R-:W-:Y:S02]  /*5df0*/  IMAD R5, R3, R30, R6 ;  /* 0x0000001e03057224 */ /* 0x001fe400078e0206 */
[----:B------:R-:W-:Y:S02]  /*5e00*/  IMAD R0, R0, R29, R25 ;  /* 0x0000001d00007224 */ /* 0x000fe400078e0219 */
[----:B------:R-:W-:-:S03]  /*5e10*/  IMAD.MOV.U32 R4, RZ, RZ, 0x1 ;  /* 0x00000001ff047424 */ /* 0x000fc600078e00ff */
[----:B------:R-:W-:Y:S02]  /*5e20*/  SEL R100, R5, R0, !P0 ;  /* 0x0000000005647207 */ /* 0x000fe40004000000 */
[----:B------:R-:W-:Y:S02]  /*5e30*/  PRMT R3, R4, 0x7610, R3 ;  /* 0x0000761004037816 */ /* 0x000fe40000000003 */
[----:B------:R-:W-:-:S07]  /*5e40*/  SEL R0, R0, R5, !P0 ;  /* 0x0000000500007207 */ /* 0x000fce0004000000 */
.L_x_159:
[----:B------:R-:W-:Y:S01]  /*5e50*/  LOP3.LUT P0, RZ, R3, 0xff, RZ, 0xc0, !PT ;  /* 0x000000ff03ff7812 */ /* 0x000fe2000780c0ff */
[----:B------:R-:W-:Y:S01]  /*5e60*/  UIMAD.WIDE.U32 UR4, UR42, -0x55555555, URZ ;  /* 0xaaaaaaab2a0478a5 */ /* 0x000fe2000f8e003f */
[----:B------:R-:W-:-:S03]  /*5e70*/  IMAD.MOV.U32 R101, RZ, RZ, R0 ;  /* 0x000000ffff657224 */ /* 0x000fc600078e0000 */
[----:B------:R-:W-:-:S04]  /*5e80*/  USHF.R.U32.HI UR4, URZ, 0x1, UR5 ;  /* 0x000000013f047899 */ /* 0x000fc80008011605 */
[----:B------:R-:W-:-:S04]  /*5e90*/  UIMAD UR42, UR4, -0x3, UR42 ;  /* 0xfffffffd042a78a4 */ /* 0x000fc8000f8e022a */
[----:B------:R-:W-:Y:S08]  /*5ea0*/  @P0 BRA `(.L_x_162) ;  /* 0xffffffb400500947 */ /* 0x000ff0000383ffff */
[----:B------:R-:W-:Y:S05]  /*5eb0*/  EXIT ;  /* 0x000000000000794d */ /* 0x000fea0003800000 */
.L_x_7:
        /* <DEDUP_REMOVED lines=26> */
.L_x_164:
[----:B------:R-:W0:Y:S01]  /*6060*/  LDC.64 R28, c[0x0][0x640] ;  /* 0x00019000ff1c7b82 */ /* 0x000e220000000a00 */
[-CC-:B------:R-:W-:Y:S01]  /*6070*/  SHF.R.U64 R22, R14, R6.reuse, R15.reuse ;  /* 0x000000060e167219 */ /* 0x180fe2000000120f */
[----:B------:R-:W-:Y:S01]  /*6080*/  IMAD.MOV.U32 R30, RZ, RZ, 0x1 ;  /* 0x00000001ff1e7424 */ /* 0x000fe200078e00ff */
[----:B------:R-:W-:Y:S02]  /*6090*/  SHF.R.U32.HI R6, RZ, R6, R15 ;  /* 0x00000006ff067219 */ /* 0x000fe4000001160f */
[----:B------:R-:W-:-:S03]  /*60a0*/  IADD3 R13, P0, RZ, -R22, RZ ;  /* 0x80000016ff0d7210 */ /* 0x000fc60007f1e0ff */
[----:B------:R-:W1:Y:S02]  /*60b0*/  LDC R12, c[0x0][0x618] ;  /* 0x00018600ff0c7b82 */ /* 0x000e640000000800 */
[----:B------:R-:W-:-:S04]  /*60c0*/  IMAD.X R11, RZ, RZ, ~R6, P0 ;  /* 0x000000ffff0b7224 */ /* 0x000fc800000e0e06 */
[-C--:B------:R-:W-:Y:S02]  /*60d0*/  IMAD R6, R11, R24.reuse, RZ ;  /* 0x000000180b067224 */ /* 0x080fe400078e02ff */
[----:B------:R-:W2:Y:S01]  /*60e0*/  LDC R14, c[0x0][0x608] ;  /* 0x00018200ff0e7b82 */ /* 0x000ea20000000800 */
[----:B------:R-:W-:-:S04]  /*60f0*/  IMAD.WIDE.U32 R10, R13, R24, R16 ;  /* 0x000000180d0a7225 */ /* 0x000fc800078e0010 */
[----:B------:R-:W-:-:S03]  /*6100*/  IMAD R13, R13, R25, R6 ;  /* 0x000000190d0d7224 */ /* 0x000fc600078e0206 */
[----:B------:R-:W3:Y:S01]  /*6110*/  LDC R27, c[0x0][0x658] ;  /* 0x00019600ff1b7b82 */ /* 0x000ee20000000800 */
[----:B------:R-:W-:Y:S01]  /*6120*/  IMAD.IADD R11, R11, 0x1, R13 ;  /* 0x000000010b0b7824 */ /* 0x000fe200078e020d */
[----:B0-----:R-:W-:-:S04]  /*6130*/  ISETP.NE.U32.AND P0, PT, R28, RZ, PT ;  /* 0x000000ff1c00720c */ /* 0x001fc80003f05070 */
[----:B------:R-:W-:Y:S02]  /*6140*/  ISETP.NE.AND.EX P0, PT, R29, RZ, PT, P0 ;  /* 0x000000ff1d00720c */ /* 0x000fe40003f05300 */
[----:B------:R-:W0:Y:S01]  /*6150*/  LDC R24, c[0x0][0x600] ;  /* 0x00018000ff187b82 */ /* 0x000e220000000800 */
[-CC-:B-1----:R-:W-:Y:S01]  /*6160*/  SHF.R.U64 R8, R10, R12.reuse, R11.reuse ;  /* 0x0000000c0a087219 */ /* 0x182fe2000000120b */
[----:B------:R-:W-:Y:S01]  /*6170*/  IMAD.MOV.U32 R10, RZ, RZ, -0x1 ;  /* 0xffffffffff0a7424 */ /* 0x000fe200078e00ff */
[----:B------:R-:W-:-:S05]  /*6180*/  SHF.R.U32.HI R11, RZ, R12, R11 ;  /* 0x0000000cff0b7219 */ /* 0x000fca000001160b */
[----:B------:R-:W1:Y:S01]  /*6190*/  LDC R25, c[0x0][0x648] ;  /* 0x00019200ff197b82 */ /* 0x000e620000000800 */
[-CC-:B--2---:R-:W-:Y:S02]  /*61a0*/  SHF.R.U64 R21, R8, R14.reuse, R11.reuse ;  /* 0x0000000e08157219 */ /* 0x184fe4000000120b */
[----:B------:R-:W-:-:S05]  /*61b0*/  SHF.R.U32.HI R6, RZ, R14, R11 ;  /* 0x0000000eff067219 */ /* 0x000fca000001160b */
[----:B------:R-:W2:Y:S01]  /*61c0*/  LDC R26, c[0x0][0x638] ;  /* 0x00018e00ff1a7b82 */ /* 0x000ea20000000800 */
[-C--:B---3--:R-:W-:Y:S02]  /*61d0*/  SHF.L.U32 R10, R10, R27.reuse, RZ ;  /* 0x0000001b0a0a7219 */ /* 0x088fe400000006ff */
[-CC-:B------:R-:W-:Y:S02]  /*61e0*/  SHF.R.U64 R23, R21, R27.reuse, R6.reuse ;  /* 0x0000001b15177219 */ /* 0x180fe40000001206 */
[----:B------:R-:W-:Y:S02]  /*61f0*/  LOP3.LUT R32, RZ, R10, RZ, 0x33, !PT ;  /* 0x0000000aff207212 */ /* 0x000fe400078e33ff */
[----:B------:R-:W-:Y:S01]  /*6200*/  SHF.R.U32.HI R11, RZ, R27, R6 ;  /* 0x0000001bff0b7219 */ /* 0x000fe20000011606 */
[----:B------:R-:W3:Y:S01]  /*6210*/  LDC R31, c[0x0][0x610] ;  /* 0x00018400ff1f7b82 */ /* 0x000ee20000000800 */
[----:B------:R-:W-:Y:S01]  /*6220*/  IMAD.MOV.U32 R10, RZ, RZ, R23 ;  /* 0x000000ffff0a7224 */ /* 0x000fe200078e0017 */
[----:B------:R-:W-:Y:S06]  /*6230*/  @!P0 BRA `(.L_x_165) ;  /* 0x0000000000288947 */ /* 0x000fec0003800000 */
        /* <DEDUP_REMOVED lines=10> */
.L_x_165:
[----:B------:R-:W-:Y:S02]  /*62e0*/  ISETP.NE.AND P0, PT, R2, 0x1, PT ;  /* 0x000000010200780c */ /* 0x000fe40003f05270 */
[----:B-1----:R-:W-:Y:S01]  /*62f0*/  SHF.R.U64 R6, R10, R25, R11 ;  /* 0x000000190a067219 */ /* 0x002fe2000000120b */
[----:B0-----:R-:W-:Y:S01]  /*6300*/  VIADD R11, R24, 0xffffffff ;  /* 0xffffffff180b7836 */ /* 0x001fe20000000000 */
[----:B------:R-:W-:Y:S02]  /*6310*/  SHF.L.U32 R30, R30, R27, RZ ;  /* 0x0000001b1e1e7219 */ /* 0x000fe400000006ff */
[----:B------:R-:W-:Y:S01]  /*6320*/  LOP3.LUT R5, R21, R32, RZ, 0xc0, !PT ;  /* 0x0000002015057212 */ /* 0x000fe200078ec0ff */
[----:B------:R-:W-:-:S04]  /*6330*/  IMAD.MOV R10, RZ, RZ, -R6 ;  /* 0x000000ffff0a7224 */ /* 0x000fc800078e0a06 */
[----:B------:R-:W-:Y:S01]  /*6340*/  IMAD R6, R30, R6, R5 ;  /* 0x000000061e067224 */ /* 0x000fe200078e0205 */
[----:B------:R-:W-:Y:S01]  /*6350*/  LOP3.LUT R5, R8, R11, RZ, 0xc0, !PT ;  /* 0x0000000b08057212 */ /* 0x000fe200078ec0ff */
[----:B------:R-:W-:Y:S02]  /*6360*/  @P0 IMAD R7, R9, R20, R4 ;  /* 0x0000001409070224 */ /* 0x000fe400078e0204 */
[----:B--2---:R-:W-:Y:S02]  /*6370*/  IMAD R4, R10, R26, R23 ;  /* 0x0000001a0a047224 */ /* 0x004fe400078e0217 */
[----:B---3--:R-:W-:Y:S02]  /*6380*/  IMAD R7, R6, R31, R7 ;  /* 0x0000001f06077224 */ /* 0x008fe400078e0207 */
[----:B------:R-:W-:Y:S02]  /*6390*/  IMAD R4, R4, R24, R5 ;  /* 0x0000001804047224 */ /* 0x000fe400078e0205 */
[----:B------:R-:W-:-:S02]  /*63a0*/  IMAD.MOV.U32 R8, RZ, RZ, 0x1 ;  /* 0x00000001ff087424 */ /* 0x000fc400078e00ff */
[----:B------:R-:W-:Y:S01]  /*63b0*/  IMAD.MOV.U32 R6, RZ, RZ, R22 ;  /* 0x000000ffff067224 */ /* 0x000fe200078e0016 */
[----:B------:R-:W-:Y:S02]  /*63c0*/  SEL R19, R4, R7, !P0 ;  /* 0x0000000704137207 */ /* 0x000fe40004000000 */
[----:B------:R-:W-:-:S07]  /*63d0*/  SEL R21, R7, R4, !P0 ;  /* 0x0000000407157207 */ /* 0x000fce0004000000 */
.L_x_163:
[----:B------:R-:W-:-:S08]  /*63e0*/  NOP ;  /* 0x0000000000007918 */ /* 0x000fd00000000000 */
[----:B------:R-:W0:-:S00]  /*63f0*/  USETMAXREG.DEALLOC.CTAPOOL 0x28 ;  /* 0x00000028000079c8 */ /* 0x000e0000080e0500 */
[----:B0-----:R-:W-:-:S13]  /*6400*/  ISETP.NE.AND P0, PT, R3, RZ, PT ;  /* 0x000000ff0300720c */ /* 0x001fda0003f05270 */
[----:B------:R-:W-:Y:S05]  /*6410*/  @P0 EXIT ;  /* 0x000000000000094d */ /* 0x000fea0003800000 */
[----:B------:R-:W-:Y:S01]  /*6420*/  LOP3.LUT P0, RZ, R8, 0xff, RZ, 0xc0, !PT ;  /* 0x000000ff08ff7812 */ /* 0x000fe2000780c0ff */
[----:B------:R-:W-:Y:S02]  /*6430*/  IMAD.MOV.U32 R3, RZ, RZ, 0x1 ;  /* 0x00000001ff037424 */ /* 0x000fe400078e00ff */
[----:B------:R-:W-:-:S10]  /*6440*/  IMAD.MOV.U32 R8, RZ, RZ, RZ ;  /* 0x000000ffff087224 */ /* 0x000fd400078e00ff */
[----:B------:R-:W-:Y:S05]  /*6450*/  @!P0 BRA `(.L_x_166) ;  /* 0x0000000c00548947 */ /* 0x000fea0003800000 */
[----:B------:R-:W0:Y:S01]  /*6460*/  LDC R3, c[0x0][0x28c] ;  /* 0x0000a300ff037b82 */ /* 0x000e220000000800 */
[----:B------:R-:W-:Y:S01]  /*6470*/  ULDC UR5, c[0x0][0x658] ;  /* 0x0001960000057ab9 */ /* 0x000fe20000000800 */
[----:B------:R-:W-:Y:S01]  /*6480*/  UMOV UR6, 0xffffffff ;  /* 0xffffffff00067882 */ /* 0x000fe20000000000 */
[----:B------:R-:W-:Y:S01]  /*6490*/  BSSY B0, `(.L_x_166) ;  /* 0x00000d1000007945 */ /* 0x000fe20003800000 */
[----:B------:R-:W-:Y:S01]  /*64a0*/  USHF.L.U32 UR6, UR6, UR5, URZ ;  /* 0x0000000506067299 */ /* 0x000fe2000800063f */
[----:B------:R-:W-:Y:S01]  /*64b0*/  IMAD.MOV.U32 R10, RZ, RZ, 0x1 ;  /* 0x00000001ff0a7424 */ /* 0x000fe200078e00ff */
[----:B------:R-:W-:Y:S01]  /*64c0*/  LOP3.LUT R9, R18, 0x2, RZ, 0xfc, !PT ;  /* 0x0000000212097812 */ /* 0x000fe200078efcff */
[----:B------:R-:W-:Y:S01]  /*64d0*/  IMAD.MOV.U32 R8, RZ, RZ, RZ ;  /* 0x000000ffff087224 */ /* 0x000fe200078e00ff */
[----:B------:R-:W1:Y:S01]  /*64e0*/  S2UR UR8, SR_CgaCtaId ;  /* 0x00000000000879c3 */ /* 0x000e620000008800 */
[----:B------:R-:W-:Y:S01]  /*64f0*/  ULDC UR4, c[0x0][0x600] ;  /* 0x0001800000047ab9 */ /* 0x000fe20000000800 */
[----:B------:R-:W-:Y:S01]  /*6500*/  UMOV UR7, 0x1 ;  /* 0x0000000100077882 */ /* 0x000fe20000000000 */
[----:B------:R-:W-:-:S02]  /*6510*/  UIADD3 UR4, UR4, -0x1, URZ ;  /* 0xffffffff04047890 */ /* 0x000fc4000fffe03f */
[----:B------:R-:W-:Y:S02]  /*6520*/  USHF.L.U32 UR5, UR7, UR5, URZ ;  /* 0x0000000507057299 */ /* 0x000fe4000800063f */
[----:B------:R-:W-:Y:S01]  /*6530*/  ULOP3.LUT UR6, URZ, UR6, URZ, 0x33, !UPT ;  /* 0x000000063f067292 */ /* 0x000fe2000f8e333f */
[----:B------:R-:W-:Y:S01]  /*6540*/  ULDC.64 UR30, c[0x0][0x198] ;  /* 0x00006600001e7ab9 */ /* 0x000fe20000000a00 */
[----:B0-----:R-:W-:-:S05]  /*6550*/  VIADD R3, R3, 0x3f ;  /* 0x0000003f03037836 */ /* 0x001fca0000000000 */
[----:B------:R-:W-:Y:S01]  /*6560*/  SHF.R.S32.HI R4, RZ, 0x1f, R3 ;  /* 0x0000001fff047819 */ /* 0x000fe20000011403 */
[----:B-1----:R-:W-:-:S03]  /*6570*/  IMAD.U32 R12, RZ, RZ, UR8 ;  /* 0x00000008ff0c7e24 */ /* 0x002fc6000f8e00ff */
[----:B------:R-:W-:Y:S01]  /*6580*/  LEA.HI R4, R4, R3, RZ, 0x6 ;  /* 0x0000000304047211 */ /* 0x000fe200078f30ff */
[----:B------:R-:W-:-:S03]  /*6590*/  IMAD.MOV.U32 R3, RZ, RZ, 0x1 ;  /* 0x00000001ff037424 */ /* 0x000fc600078e00ff */
[----:B------:R-:W-:-:S05]  /*65a0*/  SHF.R.S32.HI R11, RZ, 0x6, R4 ;  /* 0x00000006ff0b7819 */ /* 0x000fca0000011404 */
[----:B------:R-:W-:-:S07]  /*65b0*/  VIADD R13, R11, 0x1 ;  /* 0x000000010b0d7836 */ /* 0x000fce0000000000 */
.L_x_177:
[----:B------:R-:W-:-:S03]  /*65c0*/  UMOV UR7, 0xffffffff ;  /* 0xffffffff00077882 */ /* 0x000fc60000000000 */
[----:B------:R-:W-:Y:S05]  /*65d0*/  BRA.DIV UR7, `(.L_x_167) ;  /* 0x0000000e07b87947 */ /* 0x000fea000b800000 */
[----:B------:R-:W-:-:S13]  /*65e0*/  ELECT P6, URZ, PT ;  /* 0x00000000003f782f */ /* 0x000fda00038c0000 */
.L_x_187:
[----:B------:R-:W0:Y:S01]  /*65f0*/  LDC R4, c[0x0][0x28c] ;  /* 0x0000a300ff047b82 */ /* 0x000e220000000800 */
[----:B------:R-:W-:Y:S01]  /*6600*/  BSSY B1, `(.L_x_168) ;  /* 0x0000047000017945 */ /* 0x000fe20003800000 */
[----:B0-----:R-:W-:-:S13]  /*6610*/  ISETP.LT.OR P6, PT, R4, 0x1, !P6 ;  /* 0x000000010400780c */ /* 0x001fda00077c1670 */
[----:B------:R-:W-:Y:S05]  /*6620*/  @P6 BRA `(.L_x_169) ;  /* 0x0000000400106947 */ /* 0x000fea0003800000 */
[----:B------:R-:W-:Y:S01]  /*6630*/  IMAD R21, R21, 0x4, R12 ;  /* 0x0000000415157824 */ /* 0x000fe200078e020c */
[----:B------:R-:W-:Y:S01]  /*6640*/  MOV R22, RZ ;  /* 0x000000ff00167202 */ /* 0x000fe20000000f00 */
[----:B------:R-:W-:Y:S02]  /*6650*/  IMAD.SHL.U32 R19, R19, 0x80, RZ ;  /* 0x0000008013137824 */ /* 0x000fe400078e00ff */
[----:B------:R-:W-:Y:S02]  /*6660*/  IMAD.MOV.U32 R4, RZ, RZ, R13 ;  /* 0x000000ffff047224 */ /* 0x000fe400078e000d */
[----:B------:R-:W-:Y:S02]  /*6670*/  IMAD.MOV.U32 R5, RZ, RZ, R3 ;  /* 0x000000ffff057224 */ /* 0x000fe400078e0003 */
[----:B------:R-:W-:Y:S02]  /*6680*/  IMAD.MOV.U32 R7, RZ, RZ, R8 ;  /* 0x000000ffff077224 */ /* 0x000fe400078e0008 */
[----:B------:R-:W-:-:S07]  /*6690*/  IMAD.SHL.U32 R21, R21, 0x20, RZ ;  /* 0x0000002015157824 */ /* 0x000fce00078e00ff */
.L_x_172:
[----:B------:R-:W0:Y:S01]  /*66a0*/  S2UR UR7, SR_CgaCtaId ;  /* 0x00000000000779c3 */ /* 0x000e220000008800 */
[----:B------:R-:W-:Y:S02]  /*66b0*/  MOV R15, 0x400 ;  /* 0x00000400000f7802 */ /* 0x000fe40000000f00 */
[----:B------:R-:W-:Y:S02]  /*66c0*/  SHF.L.U32 R14, R5, 0x1f, RZ ;  /* 0x0000001f050e7819 */ /* 0x000fe400000006ff */
[----:B------:R-:W-:Y:S01]  /*66d0*/  ISETP.NE.AND P1, PT, R0, RZ, PT ;  /* 0x000000ff0000720c */ /* 0x000fe20003f25270 */
[----:B0-----:R-:W-:-:S05]  /*66e0*/  IMAD.U32 R12, RZ, RZ, UR7 ;  /* 0x00000007ff0c7e24 */ /* 0x001fca000f8e00ff */
[----:B------:R-:W-:-:S07]  /*66f0*/  LEA R20, R12, R15, 0x18 ;  /* 0x0000000f0c147211 */ /* 0x000fce00078ec0ff */
[----:B------:R-:W0:Y:S01]  /*6700*/  @!P1 LDC R15, c[0x0][0x500] ;  /* 0x00014000ff0f9b82 */ /* 0x000e220000000800 */
[----:B------:R-:W-:-:S04]  /*6710*/  IMAD R23, R7, 0x8, R20 ;  /* 0x0000000807177824 */ /* 0x000fc800078e0214 */
[----:B------:R-:W1:Y:S02]  /*6720*/  SYNCS.PHASECHK.TRANS64.TRYWAIT P0, [R23+URZ+0x18], R14 ;  /* 0x0000180e170075a7 */ /* 0x000e64000800017f */
[----:B-1----:R-:W-:Y:S05]  /*6730*/  @!P0 BRA `(.L_x_170) ;  /* 0x0000000c00808947 */ /* 0x002fea0003800000 */
.L_x_188:
[----:B-1----:R-:W-:Y:S01]  /*6740*/  PRMT R14, R9, 0x9910, RZ ;  /* 0x00009910090e7816 */ /* 0x002fe200000000ff */
[----:B0-----:R0:W-:Y:S03]  /*6750*/  @!P1 SYNCS.ARRIVE.TRANS64 RZ, [R23+URZ], R15 ;  /* 0x0000000f17ff99a7 */ /* 0x0011e6000800003f */
[----:B------:R-:W-:-:S13]  /*6760*/  ISETP.NE.AND P0, PT, R14, 0x2, PT ;  /* 0x000000020e00780c */ /* 0x000fda0003f05270 */
[----:B0-----:R-:W-:Y:S05]  /*6770*/  @P0 BRA `(.L_x_171) ;  /* 0x0000000000040947 */ /* 0x001fea0003800000 */
[----:B------:R-:W-:Y:S01]  /*6780*/  BPT.TRAP 0x1 ;  /* 0x000000040000795c */ /* 0x000fe20000300000 */
.L_x_171:
[----:B------:R-:W-:Y:S01]  /*6790*/  IMAD R14, R7, 0x8, R12 ;  /* 0x00000008070e7824 */ /* 0x000fe200078e020c */
[----:B------:R-:W-:Y:S01]  /*67a0*/  R2UR UR34, R22 ;  /* 0x00000000162272ca */ /* 0x000fe200000e0000 */
[----:B------:R-:W-:Y:S01]  /*67b0*/  VIADD R4, R4, 0xffffffff ;  /* 0xffffffff04047836 */ /* 0x000fe20000000000 */
[----:B------:R-:W-:Y:S01]  /*67c0*/  R2UR UR33, R23 ;  /* 0x00000000172172ca */ /* 0x000fe200000e0000 */
[----:B------:R-:W-:Y:S01]  /*67d0*/  IMAD.SHL.U32 R14, R14, 0x400, RZ ;  /* 0x000004000e0e7824 */ /* 0x000fe200078e00ff */
[----:B------:R-:W-:Y:S01]  /*67e0*/  R2UR UR36, R6 ;  /* 0x00000000062472ca */ /* 0x000fe200000e0000 */
[----:B------:R-:W-:Y:S01]  /*67f0*/  UIADD3 UR14, UP0, UR30, 0xf0, URZ ;  /* 0x000000f01e0e7890 */ /* 0x000fe2000ff1e03f */
[----:B------:R-:W-:Y:S01]  /*6800*/  R2UR UR35, R21 ;  /* 0x00000000152372ca */ /* 0x000fe200000e0000 */
[--C-:B------:R-:W-:Y:S01]  /*6810*/  IMAD R14, R14, 0x4, R20.reuse ;  /* 0x000000040e0e7824 */ /* 0x100fe200078e0214 */
[----:B------:R-:W-:Y:S01]  /*6820*/  R2UR UR19, R19 ;  /* 0x00000000131372ca */ /* 0x000fe200000e0000 */
[C---:B------:R-:W-:Y:S01]  /*6830*/  IMAD R20, R7.reuse, 0x8000, R20 ;  /* 0x0000800007147824 */ /* 0x040fe200078e0214 */
[----:B------:R-:W-:Y:S01]  /*6840*/  UIADD3 UR42, UP1, UR30, 0x1f0, URZ ;  /* 0x000001f01e2a7890 */ /* 0x000fe2000ff3e03f */
[----:B------:R-:W-:Y:S01]  /*6850*/  ISETP.GT.AND P1, PT, R4, 0x1, PT ;  /* 0x000000010400780c */ /* 0x000fe20003f24270 */
[----:B------:R-:W-:Y:S01]  /*6860*/  UIADD3.X UR15, URZ, UR31, URZ, UP0, !UPT ;  /* 0x0000001f3f0f7290 */ /* 0x000fe200087fe43f */
[----:B------:R-:W-:Y:S01]  /*6870*/  R2UR UR24, R14 ;  /* 0x000000000e1872ca */ /* 0x000fe200000e0000 */
[----:B------:R-:W-:Y:S01]  /*6880*/  UIADD3 UR26, UR34, 0x20, URZ ;  /* 0x00000020221a7890 */ /* 0x000fe2000fffe03f */
[----:B------:R-:W-:Y:S01]  /*6890*/  R2UR UR8, R20 ;  /* 0x00000000140872ca */ /* 0x000fe200000e0000 */
[----:B------:R-:W-:Y:S01]  /*68a0*/  UIADD3.X UR43, URZ, UR31, URZ, UP1, !UPT ;  /* 0x0000001f3f2b7290 */ /* 0x000fe20008ffe43f */
[----:B------:R-:W-:Y:S01]  /*68b0*/  VIADD R7, R7, 0x1 ;  /* 0x0000000107077836 */ /* 0x000fe20000000000 */
[----:B------:R-:W-:Y:S01]  /*68c0*/  UMOV UR7, 0xf0000 ;  /* 0x000f000000077882 */ /* 0x000fe20000000000 */
[----:B------:R-:W-:Y:S01]  /*68d0*/  UMOV UR22, 0x0 ;  /* 0x0000000000167882 */ /* 0x000fe20000000000 */
[----:B------:R-:W-:Y:S01]  /*68e0*/  UMOV UR23, 0x10000000 ;  /* 0x1000000000177882 */ /* 0x000fe20000000000 */
[----:B------:R-:W-:Y:S01]  /*68f0*/  UMOV UR25, UR33 ;  /* 0x0000002100197c82 */ /* 0x000fe20008000000 */
[----:B------:R-:W-:Y:S01]  /*6900*/  ISETP.NE.AND P0, PT, R7, 0x3, PT ;  /* 0x000000030700780c */ /* 0x000fe20003f05270 */
[----:B------:R-:W-:Y:S01]  /*6910*/  UMOV UR28, UR36 ;  /* 0x00000024001c7c82 */ /* 0x000fe20008000000 */
[----:B------:R-:W-:Y:S01]  /*6920*/  UMOV UR27, UR35 ;  /* 0x00000023001b7c82 */ /* 0x000fe20008000000 */
[----:B------:R-:W-:Y:S01]  /*6930*/  UMOV UR17, UR33 ;  /* 0x0000002100117c82 */ /* 0x000fe20008000000 */
[----:B------:R-:W-:Y:S01]  /*6940*/  UIADD3 UR32, UR24, 0x100, URZ ;  /* 0x0000010018207890 */ /* 0x000fe2000fffe03f */
[----:B------:R-:W-:Y:S01]  /*6950*/  SEL R14, RZ, 0x1, P0 ;  /* 0x00000001ff0e7807 */ /* 0x000fe20000000000 */
[----:B------:R-:W-:Y:S01]  /*6960*/  UIADD3 UR24, UR24, 0x4100, URZ ;  /* 0x0000410018187890 */ /* 0x000fe2000fffe03f */
[----:B------:R-:W-:Y:S01]  /*6970*/  VIADD R22, R22, 0x40 ;  /* 0x0000004016167836 */ /* 0x000fe20000000000 */
[----:B------:R-:W-:Y:S01]  /*6980*/  UIADD3 UR16, UR8, 0x18100, URZ ;  /* 0x0001810008107890 */ /* 0x000fe2000fffe03f */
[----:B------:R-:W-:Y:S01]  /*6990*/  LOP3.LUT R5, R5, R14, RZ, 0x3c, !PT ;  /* 0x0000000e05057212 */ /* 0x000fe200078e3cff */
[----:B------:R-:W-:Y:S01]  /*69a0*/  UIADD3 UR8, UR8, 0x1c100, URZ ;  /* 0x0001c10008087890 */ /* 0x000fe2000fffe03f */
[----:B------:R-:W-:Y:S01]  /*69b0*/  SEL R7, R7, RZ, P0 ;  /* 0x000000ff07077207 */ /* 0x000fe20000000000 */
[----:B------:R-:W-:Y:S01]  /*69c0*/  UMOV UR18, UR34 ;  /* 0x0000002200127c82 */ /* 0x000fe20008000000 */
[----:B------:R-:W-:Y:S01]  /*69d0*/  UMOV UR20, UR36 ;  /* 0x0000002400147c82 */ /* 0x000fe20008000000 */
[----:B------:R0:W-:Y:S01]  /*69e0*/  UTMALDG.3D.MULTICAST [UR32], [UR14], UR7, desc[UR22] ;  /* 0x000016200e0073b4 */ /* 0x0001e20008011807 */
[----:B------:R-:W-:Y:S01]  /*69f0*/  UMOV UR9, UR33 ;  /* 0x0000002100097c82 */ /* 0x000fe20008000000 */
[----:B------:R-:W-:Y:S01]  /*6a00*/  UMOV UR11, UR19 ;  /* 0x00000013000b7c82 */ /* 0x000fe20008000000 */
[----:B------:R-:W-:Y:S01]  /*6a10*/  UMOV UR12, UR36 ;  /* 0x00000024000c7c82 */ /* 0x000fe20008000000 */
[----:B------:R-:W-:Y:S01]  /*6a20*/  UMOV UR10, UR26 ;  /* 0x0000001a000a7c82 */ /* 0x000fe20008000000 */
[----:B------:R0:W-:Y:S01]  /*6a30*/  UTMALDG.3D.MULTICAST [UR24], [UR14], UR7, desc[UR22] ;  /* 0x000016180e0073b4 */ /* 0x0001e20008011807 */
[----:B------:R0:W-:Y:S01]  /*6a40*/  UTMALDG.3D [UR16], [UR42], desc[UR22] ;  /* 0x000016102a0075b4 */ /* 0x0001e20008011000 */
[----:B------:R0:W-:Y:S02]  /*6a50*/  UTMALDG.3D [UR8], [UR42], desc[UR22] ;  /* 0x000016082a0075b4 */ /* 0x0001e40008011000 */
[----:B0-----:R-:W-:Y:S05]  /*6a60*/  @P1 BRA `(.L_x_172) ;  /* 0xfffffffc000c1947 */ /* 0x001fea000383ffff */
.L_x_169:
[----:B------:R-:W-:Y:S05]  /*6a70*/  BSYNC B1 ;  /* 0x0000000000017941 */ /* 0x000fea0003800000 */
.L_x_168:
[----:B------:R-:W-:Y:S01]  /*6a80*/  LOP3.LUT P1, RZ, R10, 0xff, RZ, 0xc0, !PT ;  /* 0x000000ff0aff7812 */ /* 0x000fe2000782c0ff */
[C---:B------:R-:W-:Y:S01]  /*6a90*/  IMAD.IADD R7, R11.reuse, 0x1, R8 ;  /* 0x000000010b077824 */ /* 0x040fe200078e0208 */
[----:B------:R-:W-:Y:S01]  /*6aa0*/  ULDC.64 UR8, c[0x0][0x650] ;  /* 0x0001940000087ab9 */ /* 0x000fe20000000a00 */
[----:B------:R-:W-:Y:S01]  /*6ab0*/  ISETP.GE.U32.AND P2, PT, R11, 0x3, PT ;  /* 0x000000030b00780c */ /* 0x000fe20003f46070 */
[----:B------:R-:W-:Y:S01]  /*6ac0*/  BSSY B1, `(.L_x_173) ;  /* 0x000006b000017945 */ /* 0x000fe20003800000 */
[----:B------:R-:W-:Y:S01]  /*6ad0*/  IMAD.MOV.U32 R21, RZ, RZ, -0x1 ;  /* 0xffffffffff157424 */ /* 0x000fe200078e00ff */
[----:B------:R-:W-:Y:S01]  /*6ae0*/  ISETP.GT.U32.AND P0, PT, R7, 0x2, PT ;  /* 0x000000020700780c */ /* 0x000fe20003f04070 */
[----:B------:R-:W-:Y:S01]  /*6af0*/  IMAD.MOV.U32 R19, RZ, RZ, -0x1 ;  /* 0xffffffffff137424 */ /* 0x000fe200078e00ff */
[----:B------:R-:W-:Y:S02]  /*6b00*/  PRMT R10, RZ, 0x7610, R10 ;  /* 0x00007610ff0a7816 */ /* 0x000fe4000000000a */
[----:B------:R-:W-:-:S03]  /*6b10*/  ISETP.LT.U32.AND P0, PT, R11, 0x3, P0 ;  /* 0x000000030b00780c */ /* 0x000fc60000701070 */
[----:B------:R-:W0:Y:S01]  /*6b20*/  @P1 S2R R12, SR_CgaCtaId ;  /* 0x00000000000c1919 */ /* 0x000e220000008800 */
[----:B------:R-:W-:-:S04]  /*6b30*/  @P1 MOV R5, 0x400 ;  /* 0x0000040000051802 */ /* 0x000fc80000000f00 */
[----:B0-----:R-:W-:Y:S01]  /*6b40*/  @P1 LEA R6, R12, R5, 0x18 ;  /* 0x000000050c061211 */ /* 0x001fe200078ec0ff */
[----:B------:R-:W-:Y:S01]  /*6b50*/  IMAD.WIDE.U32 R4, R7, -0x55555555, RZ ;  /* 0xaaaaaaab07047825 */ /* 0x000fe200078e00ff */
[----:B------:R-:W-:Y:S02]  /*6b60*/  SEL R4, RZ, 0x1, !P0 ;  /* 0x00000001ff047807 */ /* 0x000fe40004000000 */
[----:B------:R0:W-:Y:S01]  /*6b70*/  @P1 SYNCS.ARRIVE.TRANS64.A1T0 RZ, [R6+URZ+0x48], RZ ;  /* 0x000048ff06ff19a7 */ /* 0x0001e2000810003f */
[----:B------:R-:W-:Y:S02]  /*6b80*/  IADD3 R16, P1, R16, UR38, RZ ;  /* 0x0000002610107c10 */ /* 0x000fe4000ff3e0ff */
[----:B------:R-:W-:Y:S02]  /*6b90*/  LOP3.LUT R3, R3, R4, RZ, 0x3c, !PT ;  /* 0x0000000403037212 */ /* 0x000fe400078e3cff */
[----:B------:R-:W-:Y:S02]  /*6ba0*/  IADD3.X R17, R17, UR41, RZ, P1, !PT ;  /* 0x0000002911117c10 */ /* 0x000fe40008ffe4ff */
[----:B------:R-:W-:-:S02]  /*6bb0*/  ISETP.GE.U32.AND P0, PT, R16, UR8, PT ;  /* 0x0000000810007c0c */ /* 0x000fc4000bf06070 */
[----:B0-----:R-:W-:Y:S02]  /*6bc0*/  SHF.R.U32.HI R6, RZ, 0x1, R5 ;  /* 0x00000001ff067819 */ /* 0x001fe40000011605 */
[----:B------:R-:W-:Y:S02]  /*6bd0*/  ISETP.GE.U32.AND.EX P0, PT, R17, UR9, PT, P0 ;  /* 0x0000000911007c0c */ /* 0x000fe4000bf06100 */
[----:B------:R-:W-:Y:S01]  /*6be0*/  @P2 LOP3.LUT R3, R3, 0x1, R6, 0x78, !PT ;  /* 0x0000000103032812 */ /* 0x000fe200078e7806 */
[----:B------:R-:W-:Y:S01]  /*6bf0*/  IMAD R8, R6, -0x3, R7 ;  /* 0xfffffffd06087824 */ /* 0x000fe200078e0207 */
[----:B------:R-:W-:Y:S01]  /*6c00*/  PRMT R4, RZ, 0x7610, R4 ;  /* 0x00007610ff047816 */ /* 0x000fe20000000004 */
[----:B------:R-:W-:-:S08]  /*6c10*/  IMAD.MOV.U32 R6, RZ, RZ, -0x1 ;  /* 0xffffffffff067424 */ /* 0x000fd000078e00ff */
[----:B------:R-:W-:Y:S05]  /*6c20*/  @P0 BRA `(.L_x_174) ;  /* 0x0000000400500947 */ /* 0x000fea0003800000 */
[----:B------:R-:W0:Y:S01]  /*6c30*/  S2R R19, SR_CTAID.X ;  /* 0x0000000000137919 */ /* 0x000e220000002500 */
[----:B------:R-:W-:Y:S01]  /*6c40*/  ULDC.64 UR8, c[0x0][0x628] ;  /* 0x00018a0000087ab9 */ /* 0x000fe20000000a00 */
[----:B------:R-:W1:Y:S01]  /*6c50*/  LDC R20, c[0x0][0x144] ;  /* 0x00005100ff147b82 */ /* 0x000e620000000800 */
[----:B------:R-:W-:Y:S01]  /*6c60*/  ISETP.NE.U32.AND P0, PT, RZ, UR8, PT ;  /* 0x00000008ff007c0c */ /* 0x000fe2000bf05070 */
[----:B------:R-:W2:Y:S01]  /*6c70*/  S2R R14, SR_CTAID.Y ;  /* 0x00000000000e7919 */ /* 0x000ea20000002600 */
[----:B------:R-:W-:Y:S01]  /*6c80*/  ULDC UR10, c[0x0][0x630] ;  /* 0x00018c00000a7ab9 */ /* 0x000fe20000000800 */
[----:B------:R-:W-:Y:S01]  /*6c90*/  ULDC UR11, c[0x0][0x150] ;  /* 0x00005400000b7ab9 */ /* 0x000fe20000000800 */
[----:B------:R-:W-:Y:S01]  /*6ca0*/  ISETP.NE.AND.EX P0, PT, RZ, UR9, PT, P0 ;  /* 0x00000009ff007c0c */ /* 0x000fe2000bf05300 */
[----:B------:R-:W-:Y:S02]  /*6cb0*/  IMAD.MOV.U32 R4, RZ, RZ, R16 ;  /* 0x000000ffff047224 */ /* 0x000fe400078e0010 */
[----:B------:R-:W-:Y:S01]  /*6cc0*/  IMAD.MOV.U32 R5, RZ, RZ, R17 ;  /* 0x000000ffff057224 */ /* 0x000fe200078e0011 */
[----:B0-----:R-:W-:-:S09]  /*6cd0*/  I2FP.F32.U32 R21, R19 ;  /* 0x0000001300157245 */ /* 0x001fd20000201000 */
[----:B------:R-:W-:Y:S05]  /*6ce0*/  @!P0 BRA `(.L_x_175) ;  /* 0x0000000000288947 */ /* 0x000fea0003800000 */
[----:B------:R-:W-:Y:S02]  /*6cf0*/  ULDC UR7, c[0x0][0x634] ;  /* 0x00018d0000077ab9 */ /* 0x000fe40000000800 */
[----:B------:R-:W-:-:S05]  /*6d00*/  IADD3 R5, P0, R16, UR7, RZ ;  /* 0x0000000710057c10 */ /* 0x000fca000ff1e0ff */
[----:B------:R-:W-:-:S04]  /*6d10*/  IMAD.X R15, RZ, RZ, R17, P0 ;  /* 0x000000ffff0f7224 */ /* 0x000fc800000e0611 */
[----:B------:R-:W-:-:S04]  /*6d20*/  IMAD.WIDE.U32 R6, R15, UR8, RZ ;  /* 0x000000080f067c25 */ /* 0x000fc8000f8e00ff */
[----:B------:R-:W-:-:S04]  /*6d30*/  IMAD.WIDE.U32 R6, P0, R5, UR9, R6 ;  /* 0x0000000905067c25 */ /* 0x000fc8000f800006 */
[----:B------:R-:W-:-:S04]  /*6d40*/  IMAD.WIDE.U32 R4, R5, UR8, RZ ;  /* 0x0000000805047c25 */ /* 0x000fc8000f8e00ff */
[----:B------:R-:W-:Y:S01]  /*6d50*/  IMAD.MOV.U32 R4, RZ, RZ, R7 ;  /* 0x000000ffff047224 */ /* 0x000fe200078e0007 */
[----:B------:R-:W-:Y:S01]  /*6d60*/  IADD3 RZ, P1, R5, R6, RZ ;  /* 0x0000000605ff7210 */ /* 0x000fe20007f3e0ff */
[----:B------:R-:W-:-:S04]  /*6d70*/  IMAD.X R5, RZ, RZ, RZ, P0 ;  /* 0x000000ffff057224 */ /* 0x000fc800000e06ff */
[----:B------:R-:W-:-:S08]  /*6d80*/  IMAD.WIDE.U32.X R4, R15, UR9, R4, P1 ;  /* 0x000000090f047c25 */ /* 0x000fd000088e0404 */
.L_x_175:
[----:B------:R-:W-:Y:S01]  /*6d90*/  FMUL R21, R21, UR11 ;  /* 0x0000000b15157c20 */ /* 0x000fe20008400000 */
[--C-:B------:R-:W-:Y:S01]  /*6da0*/  SHF.R.U64 R15, R4, UR10, R5.reuse ;  /* 0x0000000a040f7c19 */ /* 0x100fe20008001205 */
[----:B------:R-:W-:Y:S01]  /*6db0*/  ULDC.64 UR8, c[0x0][0x620] ;  /* 0x0001880000087ab9 */ /* 0x000fe20000000a00 */
[----:B------:R-:W-:Y:S01]  /*6dc0*/  SHF.R.U32.HI R4, RZ, UR10, R5 ;  /* 0x0000000aff047c19 */ /* 0x000fe20008011605 */
[----:B------:R-:W-:Y:S01]  /*6dd0*/  ULDC.64 UR10, c[0x0][0x640] ;  /* 0x00019000000a7ab9 */ /* 0x000fe20000000a00 */
[----:B------:R-:W-:Y:S01]  /*6de0*/  IADD3 R5, P0, RZ, -R15, RZ ;  /* 0x8000000fff057210 */ /* 0x000fe20007f1e0ff */
[----:B------:R-:W0:Y:S01]  /*6df0*/  F2I.U32.TRUNC.NTZ R21, R21 ;  /* 0x0000001500157305 */ /* 0x000e22000020f000 */
[----:B------:R-:W-:-:S03]  /*6e00*/  ULDC UR7, c[0x0][0x618] ;  /* 0x0001860000077ab9 */ /* 0x000fc60000000800 */
[----:B------:R-:W-:Y:S01]  /*6e10*/  IMAD.X R4, RZ, RZ, ~R4, P0 ;  /* 0x000000ffff047224 */ /* 0x000fe200000e0e04 */
[----:B------:R-:W-:-:S03]  /*6e20*/  ISETP.NE.U32.AND P0, PT, RZ, UR10, PT ;  /* 0x0000000aff007c0c */ /* 0x000fc6000bf05070 */
[----:B------:R-:W-:Y:S01]  /*6e30*/  IMAD R4, R4, UR8, RZ ;  /* 0x0000000804047c24 */ /* 0x000fe2000f8e02ff */
[----:B------:R-:W-:-:S03]  /*6e40*/  ISETP.NE.AND.EX P0, PT, RZ, UR11, PT, P0 ;  /* 0x0000000bff007c0c */ /* 0x000fc6000bf05300 */
[C---:B------:R-:W-:Y:S02]  /*6e50*/  IMAD R7, R5.reuse, UR9, R4 ;  /* 0x0000000905077c24 */ /* 0x040fe4000f8e0204 */
[----:B------:R-:W-:Y:S01]  /*6e60*/  IMAD.WIDE.U32 R4, R5, UR8, R16 ;  /* 0x0000000805047c25 */ /* 0x000fe2000f8e0010 */
[----:B------:R-:W-:-:S03]  /*6e70*/  ULDC UR8, c[0x0][0x154] ;  /* 0x0000550000087ab9 */ /* 0x000fc60000000800 */
[----:B0-----:R-:W-:Y:S02]  /*6e80*/  IMAD.MOV R6, RZ, RZ, -R21 ;  /* 0x000000ffff067224 */ /* 0x001fe400078e0a15 */
[----:B------:R-:W0:Y:S01]  /*6e90*/  LDC R21, c[0x0][0x148] ;  /* 0x00005200ff157b82 */ /* 0x000e220000000800 */
[----:B------:R-:W-:Y:S02]  /*6ea0*/  IMAD.IADD R5, R5, 0x1, R7 ;  /* 0x0000000105057824 */ /* 0x000fe400078e0207 */
[----:B-1----:R-:W-:Y:S01]  /*6eb0*/  IMAD R19, R20, R6, R19 ;  /* 0x0000000614137224 */ /* 0x002fe200078e0213 */
[----:B--2---:R-:W-:Y:S02]  /*6ec0*/  I2FP.F32.U32 R6, R14 ;  /* 0x0000000e00067245 */ /* 0x004fe40000201000 */
[--C-:B------:R-:W-:Y:S02]  /*6ed0*/  SHF.R.U64 R20, R4, UR7, R5.reuse ;  /* 0x0000000704147c19 */ /* 0x100fe40008001205 */
[----:B------:R-:W-:Y:S01]  /*6ee0*/  SHF.R.U32.HI R5, RZ, UR7, R5 ;  /* 0x00000007ff057c19 */ /* 0x000fe20008011605 */
[----:B------:R-:W-:Y:S01]  /*6ef0*/  FMUL R6, R6, UR8 ;  /* 0x0000000806067c20 */ /* 0x000fe20008400000 */
[----:B------:R-:W-:-:S02]  /*6f00*/  ULDC UR7, c[0x0][0x608] ;  /* 0x0001820000077ab9 */ /* 0x000fc40000000800 */
[--C-:B------:R-:W-:Y:S01]  /*6f10*/  SHF.R.U64 R23, R20, UR7, R5.reuse ;  /* 0x0000000714177c19 */ /* 0x100fe20008001205 */
[----:B------:R1:W2:Y:S01]  /*6f20*/  F2I.U32.TRUNC.NTZ R24, R6 ;  /* 0x0000000600187305 */ /* 0x0002a2000020f000 */
[----:B------:R-:W-:Y:S01]  /*6f30*/  SHF.R.U32.HI R4, RZ, UR7, R5 ;  /* 0x00000007ff047c19 */ /* 0x000fe20008011605 */
[----:B------:R-:W-:-:S03]  /*6f40*/  ULDC UR7, c[0x0][0x658] ;  /* 0x0001960000077ab9 */ /* 0x000fc60000000800 */
[--C-:B------:R-:W-:Y:S02]  /*6f50*/  SHF.R.U64 R22, R23, UR7, R4.reuse ;  /* 0x0000000717167c19 */ /* 0x100fe40008001204 */
[----:B------:R-:W-:-:S03]  /*6f60*/  SHF.R.U32.HI R25, RZ, UR7, R4 ;  /* 0x00000007ff197c19 */ /* 0x000fc60008011604 */
[----:B------:R-:W-:Y:S02]  /*6f70*/  IMAD.MOV.U32 R4, RZ, RZ, R22 ;  /* 0x000000ffff047224 */ /* 0x000fe400078e0016 */
[----:B------:R-:W-:Y:S01]  /*6f80*/  IMAD.MOV.U32 R5, RZ, RZ, R25 ;  /* 0x000000ffff057224 */ /* 0x000fe200078e0019 */
[----:B-1----:R-:W-:Y:S06]  /*6f90*/  @!P0 BRA `(.L_x_176) ;  /* 0x0000000000288947 */ /* 0x002fec0003800000 */
        /* <DEDUP_REMOVED lines=10> */
.L_x_176:
[----:B------:R-:W-:Y:S01]  /*7040*/  ISETP.NE.AND P0, PT, R2, 0x1, PT ;  /* 0x000000010200780c */ /* 0x000fe20003f05270 */
[----:B------:R-:W-:Y:S01]  /*7050*/  ULDC UR7, c[0x0][0x648] ;  /* 0x0001920000077ab9 */ /* 0x000fe20000000800 */
[----:B------:R-:W-:Y:S01]  /*7060*/  LOP3.LUT R23, R23, UR6, RZ, 0xc0, !PT ;  /* 0x0000000617177c12 */ /* 0x000fe2000f8ec0ff */
[----:B--2---:R-:W-:Y:S01]  /*7070*/  IMAD.MOV R24, RZ, RZ, -R24 ;  /* 0x000000ffff187224 */ /* 0x004fe200078e0a18 */
[----:B------:R-:W-:Y:S01]  /*7080*/  SHF.R.U64 R4, R4, UR7, R5 ;  /* 0x0000000704047c19 */ /* 0x000fe20008001205 */
[----:B------:R-:W-:Y:S01]  /*7090*/  ULDC UR7, c[0x0][0x638] ;  /* 0x00018e0000077ab9 */ /* 0x000fe20000000800 */
[----:B------:R-:W-:Y:S01]  /*70a0*/  LOP3.LUT R7, R20, UR4, RZ, 0xc0, !PT ;  /* 0x0000000414077c12 */ /* 0x000fe2000f8ec0ff */
[----:B------:R-:W-:Y:S01]  /*70b0*/  ULDC UR8, c[0x0][0x610] ;  /* 0x0001840000087ab9 */ /* 0x000fe20000000800 */
[----:B------:R-:W-:Y:S02]  /*70c0*/  IMAD.MOV.U32 R6, RZ, RZ, R15 ;  /* 0x000000ffff067224 */ /* 0x000fe400078e000f */
[----:B------:R-:W-:-:S02]  /*70d0*/  IMAD.MOV R5, RZ, RZ, -R4 ;  /* 0x000000ffff057224 */ /* 0x000fc400078e0a04 */
[----:B------:R-:W-:Y:S02]  /*70e0*/  IMAD R4, R4, UR5, R23 ;  /* 0x0000000504047c24 */ /* 0x000fe4000f8e0217 */
[----:B0-----:R-:W-:Y:S02]  /*70f0*/  @P0 IMAD R19, R21, R24, R14 ;  /* 0x0000001815130224 */ /* 0x001fe400078e020e */
[----:B------:R-:W-:Y:S01]  /*7100*/  IMAD R22, R5, UR7, R22 ;  /* 0x0000000705167c24 */ /* 0x000fe2000f8e0216 */
[----:B------:R-:W-:Y:S01]  /*7110*/  ULDC UR7, c[0x0][0x600] ;  /* 0x0001800000077ab9 */ /* 0x000fe20000000800 */
[----:B------:R-:W-:Y:S02]  /*7120*/  IMAD R21, R4, UR8, R19 ;  /* 0x0000000804157c24 */ /* 0x000fe4000f8e0213 */
[----:B------:R-:W-:Y:S02]  /*7130*/  IMAD R22, R22, UR7, R7 ;  /* 0x0000000716167c24 */ /* 0x000fe4000f8e0207 */
[----:B------:R-:W-:-:S03]  /*7140*/  IMAD.MOV.U32 R4, RZ, RZ, 0x1 ;  /* 0x00000001ff047424 */ /* 0x000fc600078e00ff */
[----:B------:R-:W-:Y:S02]  /*7150*/  SEL R19, R22, R21, !P0 ;  /* 0x0000001516137207 */ /* 0x000fe40004000000 */
[----:B------:R-:W-:-:S07]  /*7160*/  SEL R21, R21, R22, !P0 ;  /* 0x0000001615157207 */ /* 0x000fce0004000000 */
.L_x_174:
[----:B------:R-:W-:Y:S05]  /*7170*/  BSYNC B1 ;  /* 0x0000000000017941 */ /* 0x000fea0003800000 */
.L_x_173:
[----:B------:R-:W-:-:S13]  /*7180*/  LOP3.LUT P0, RZ, R4, 0xff, RZ, 0xc0, !PT ;  /* 0x000000ff04ff7812 */ /* 0x000fda000780c0ff */
[----:B------:R-:W-:Y:S05]  /*7190*/  @P0 BRA `(.L_x_177) ;  /* 0xfffffff400080947 */ /* 0x000fea000383ffff */
[----:B------:R-:W-:Y:S05]  /*71a0*/  BSYNC B0 ;  /* 0x0000000000007941 */ /* 0x000fea0003800000 */
.L_x_166:
[----:B------:R-:W-:-:S03]  /*71b0*/  UMOV UR7, 0xffffffff ;  /* 0xffffffff00077882 */ /* 0x000fc60000000000 */
[----:B------:R-:W-:Y:S05]  /*71c0*/  BRA.DIV UR7, `(.L_x_178) ;  /* 0x0000000207f07947 */ /* 0x000fea000b800000 */
[----:B------:R-:W-:-:S13]  /*71d0*/  ELECT P6, URZ, PT ;  /* 0x00000000003f782f */ /* 0x000fda00038c0000 */
.L_x_191:
[----:B------:R-:W-:Y:S04]  /*71e0*/  BSSY B0, `(.L_x_179) ;  /* 0x0000022000007945 */ /* 0x000fe80003800000 */
[----:B------:R-:W-:Y:S05]  /*71f0*/  @!P6 BRA `(.L_x_180) ;  /* 0x000000000080e947 */ /* 0x000fea0003800000 */
[----:B------:R-:W-:-:S04]  /*7200*/  LOP3.LUT R18, R18, 0x2, RZ, 0xfc, !PT ;  /* 0x0000000212127812 */ /* 0x000fc800078efcff */
[----:B------:R-:W-:-:S13]  /*7210*/  ISETP.NE.AND P0, PT, R18, 0x3, PT ;  /* 0x000000031200780c */ /* 0x000fda0003f05270 */
[----:B------:R-:W-:Y:S05]  /*7220*/  @!P0 BRA `(.L_x_181) ;  /* 0x0000000000048947 */ /* 0x000fea0003800000 */
[----:B------:R-:W-:Y:S01]  /*7230*/  BPT.TRAP 0x1 ;  /* 0x000000040000795c */ /* 0x000fe20000300000 */
.L_x_181:
[----:B------:R-:W0:Y:S01]  /*7240*/  S2R R5, SR_CgaCtaId ;  /* 0x0000000000057919 */ /* 0x000e220000008800 */
[----:B------:R-:W-:Y:S02]  /*7250*/  MOV R0, 0x400 ;  /* 0x0000040000007802 */ /* 0x000fe40000000f00 */
[----:B------:R-:W-:Y:S02]  /*7260*/  SHF.L.U32 R2, R3, 0x1f, RZ ;  /* 0x0000001f03027819 */ /* 0x000fe400000006ff */
[----:B0-----:R-:W-:-:S05]  /*7270*/  LEA R5, R5, R0, 0x18 ;  /* 0x0000000005057211 */ /* 0x001fca00078ec0ff */
[----:B------:R-:W-:-:S04]  /*7280*/  VIADD R5, R5, 0x18 ;  /* 0x0000001805057836 */ /* 0x000fc80000000000 */
[C---:B------:R-:W-:Y:S02]  /*7290*/  IMAD R7, R8.reuse, 0x8, R5 ;  /* 0x0000000808077824 */ /* 0x040fe400078e0205 */
[----:B------:R-:W-:Y:S02]  /*72a0*/  VIADD R8, R8, 0x1 ;  /* 0x0000000108087836 */ /* 0x000fe40000000000 */
[----:B------:R-:W0:Y:S03]  /*72b0*/  SYNCS.PHASECHK.TRANS64.TRYWAIT P0, [R7+URZ], R2 ;  /* 0x00000002070075a7 */ /* 0x000e26000800017f */
[----:B------:R-:W-:-:S04]  /*72c0*/  ISETP.NE.AND P1, PT, R8, 0x3, PT ;  /* 0x000000030800780c */ /* 0x000fc80003f25270 */
[----:B------:R-:W-:Y:S02]  /*72d0*/  SEL R0, RZ, 0x1, P1 ;  /* 0x00000001ff007807 */ /* 0x000fe40000800000 */
[----:B------:R-:W-:Y:S02]  /*72e0*/  SEL R8, R8, RZ, P1 ;  /* 0x000000ff08087207 */ /* 0x000fe40000800000 */
[----:B------:R-:W-:-:S03]  /*72f0*/  LOP3.LUT R9, R3, R0, RZ, 0x3c, !PT ;  /* 0x0000000003097212 */ /* 0x000fc600078e3cff */
[----:B------:R-:W-:Y:S01]  /*7300*/  IMAD R4, R8, 0x8, R5 ;  /* 0x0000000808047824 */ /* 0x000fe200078e0205 */
[----:B------:R-:W-:Y:S01]  /*7310*/  SHF.L.U32 R3, R9, 0x1f, RZ ;  /* 0x0000001f09037819 */ /* 0x000fe200000006ff */
[----:B0-----:R-:W-:Y:S06]  /*7320*/  @!P0 BRA `(.L_x_182) ;  /* 0x0000000000b88947 */ /* 0x001fec0003800000 */
.L_x_192:
[----:B------:R-:W1:Y:S01]  /*7330*/  SYNCS.PHASECHK.TRANS64.TRYWAIT P0, [R4+URZ], R3 ;  /* 0x00000003040075a7 */ /* 0x000e62000800017f */
[----:B------:R-:W-:-:S05]  /*7340*/  VIADD R0, R8, 0x1 ;  /* 0x0000000108007836 */ /* 0x000fca0000000000 */
[----:B------:R-:W-:-:S04]  /*7350*/  ISETP.NE.AND P1, PT, R0, 0x3, PT ;  /* 0x000000030000780c */ /* 0x000fc80003f25270 */
[----:B0-----:R-:W-:Y:S02]  /*7360*/  SEL R2, RZ, 0x1, P1 ;  /* 0x00000001ff027807 */ /* 0x001fe40000800000 */
[----:B------:R-:W-:Y:S02]  /*7370*/  SEL R0, R0, RZ, P1 ;  /* 0x000000ff00007207 */ /* 0x000fe40000800000 */
[----:B------:R-:W-:Y:S01]  /*7380*/  LOP3.LUT R2, R9, R2, RZ, 0x3c, !PT ;  /* 0x0000000209027212 */ /* 0x000fe200078e3cff */
[----:B-1----:R-:W-:Y:S06]  /*7390*/  @!P0 BRA `(.L_x_183) ;  /* 0x0000000000b08947 */ /* 0x002fec0003800000 */
.L_x_193:
[----:B------:R-:W-:Y:S01]  /*73a0*/  IMAD R5, R0, 0x8, R5 ;  /* 0x0000000800057824 */ /* 0x000fe200078e0205 */
[----:B------:R-:W-:-:S07]  /*73b0*/  SHF.L.U32 R0, R2, 0x1f, RZ ;  /* 0x0000001f02007819 */ /* 0x000fce00000006ff */
.L_x_184:
[----:B-1----:R1:W2:Y:S02]  /*73c0*/  SYNCS.PHASECHK.TRANS64.TRYWAIT P0, [R5+URZ], R0 ;  /* 0x00000000050075a7 */ /* 0x0022a4000800017f */
[----:B--2---:R-:W-:Y:S05]  /*73d0*/  @!P0 NANOSLEEP.SYNCS 0x989680 ;  /* 0x009896800000895d */ /* 0x004fea0003900000 */
[----:B------:R-:W2:Y:S02]  /*73e0*/  @!P0 SYNCS.PHASECHK.TRANS64 P0, [R5+URZ], R0 ;  /* 0x00000000050085a7 */ /* 0x000ea4000800007f */
[----:B--2---:R-:W-:Y:S05]  /*73f0*/  @!P0 BRA `(.L_x_184) ;  /* 0xfffffffc00f08947 */ /* 0x004fea000383ffff */
.L_x_180:
[----:B------:R-:W-:Y:S05]  /*7400*/  BSYNC B0 ;  /* 0x0000000000007941 */ /* 0x000fea0003800000 */
.L_x_179:
[----:B------:R-:W-:Y:S05]  /*7410*/  EXIT ;  /* 0x000000000000794d */ /* 0x000fea0003800000 */
.L_x_21:
[----:B-1----:R1:W2:Y:S02]  /*7420*/  SYNCS.PHASECHK.TRANS64.TRYWAIT P1, [R3+URZ], R0 ;  /* 0x00000000030075a7 */ /* 0x0022a4000802017f */
[----:B--2---:R-:W-:Y:S05]  /*7430*/  @!P1 NANOSLEEP.SYNCS 0x989680 ;  /* 0x009896800000995d */ /* 0x004fea0003900000 */
[----:B------:R-:W2:Y:S02]  /*7440*/  @!P1 SYNCS.PHASECHK.TRANS64 P1, [R3+URZ], R0 ;  /* 0x00000000030095a7 */ /* 0x000ea4000802007f */
[----:B--2---:R-:W-:Y:S05]  /*7450*/  @!P1 BRA `(.L_x_21) ;  /* 0xfffffffc00f09947 */ /* 0x004fea000383ffff */
[----:B------:R-:W-:Y:S05]  /*7460*/  BRA `(.L_x_20) ;  /* 0xffffffa000ac7947 */ /* 0x000fea000383ffff */
.L_x_26:
[----:B-1----:R1:W2:Y:S02]  /*7470*/  SYNCS.PHASECHK.TRANS64.TRYWAIT P1, [R5+URZ], R4 ;  /* 0x00000004050075a7 */ /* 0x0022a4000802017f */
[----:B--2---:R-:W-:Y:S05]  /*7480*/  @!P1 NANOSLEEP.SYNCS 0x989680 ;  /* 0x009896800000995d */ /* 0x004fea0003900000 */
[----:B------:R-:W2:Y:S02]  /*7490*/  @!P1 SYNCS.PHASECHK.TRANS64 P1, [R5+URZ], R4 ;  /* 0x00000004050095a7 */ /* 0x000ea4000802007f */
[----:B--2---:R-:W-:Y:S05]  /*74a0*/  @!P1 BRA `(.L_x_26) ;  /* 0xfffffffc00f09947 */ /* 0x004fea000383ffff */
[----:B------:R-:W-:Y:S05]  /*74b0*/  BRA `(.L_x_25) ;  /* 0xffffffa400f87947 */ /* 0x000fea000383ffff */
.L_x_167:
[----:B------:R-:W-:Y:S01]  /*74c0*/  BSSY B1, `(.L_x_185) ;  /* 0x0000006000017945 */ /* 0x000fe20003800000 */
[----:B------:R-:W-:-:S07]  /*74d0*/  IMAD.MOV.U32 R15, RZ, RZ, -0x1 ;  /* 0xffffffffff0f7424 */ /* 0x000fce00078e00ff */
[----:B------:R-:W-:Y:S05]  /*74e0*/  WARPSYNC.COLLECTIVE R15, `(.L_x_186) ;  /* 0x000000000f0c7348 */ /* 0x000fea0003c00000 */
[----:B------:R-:W-:Y:S02]  /*74f0*/  ELECT P6, UR62, PT ;  /* 0x00000000003e782f */ /* 0x000fe400038c0000 */
[----:B------:R-:W-:Y:S01]  /*7500*/  MOV R14, UR62 ;  /* 0x0000003e000e7c02 */ /* 0x000fe20008000f00 */
[----:B------:R-:W-:Y:S10]  /*7510*/  ENDCOLLECTIVE ;  /* 0x000000000000791b */ /* 0x000ff40003800000 */
.L_x_186:
[----:B------:R-:W-:Y:S05]  /*7520*/  BSYNC B1 ;  /* 0x0000000000017941 */ /* 0x000fea0003800000 */
.L_x_185:
[----:B------:R-:W-:Y:S05]  /*7530*/  BRA `(.L_x_187) ;  /* 0xfffffff0002c7947 */ /* 0x000fea000383ffff */
.L_x_170:
[----:B-1----:R1:W2:Y:S02]  /*7540*/  SYNCS.PHASECHK.TRANS64.TRYWAIT P0, [R23+URZ+0x18], R14 ;  /* 0x0000180e170075a7 */ /* 0x0022a4000800017f */
[----:B--2---:R-:W-:Y:S05]  /*7550*/  @!P0 NANOSLEEP.SYNCS 0x989680 ;  /* 0x009896800000895d */ /* 0x004fea0003900000 */
[----:B------:R-:W2:Y:S02]  /*7560*/  @!P0 SYNCS.PHASECHK.TRANS64 P0, [R23+URZ+0x18], R14 ;  /* 0x0000180e170085a7 */ /* 0x000ea4000800007f */
[----:B--2---:R-:W-:Y:S05]  /*7570*/  @!P0 BRA `(.L_x_170) ;  /* 0xfffffffc00f08947 */ /* 0x004fea000383ffff */
[----:B------:R-:W-:Y:S05]  /*7580*/  BRA `(.L_x_188) ;  /* 0xfffffff0006c7947 */ /* 0x000fea000383ffff */
.L_x_178:
[----:B------:R-:W-:Y:S01]  /*7590*/  BSSY B0, `(.L_x_189) ;  /* 0x0000006000007945 */ /* 0x000fe20003800000 */
[----:B------:R-:W-:-:S07]  /*75a0*/  IMAD.MOV.U32 R15, RZ, RZ, -0x1 ;  /* 0xffffffffff0f7424 */ /* 0x000fce00078e00ff */
[----:B------:R-:W-:Y:S05]  /*75b0*/  WARPSYNC.COLLECTIVE R15, `(.L_x_190) ;  /* 0x000000000f0c7348 */ /* 0x000fea0003c00000 */
[----:B------:R-:W-:Y:S02]  /*75c0*/  ELECT P6, UR62, PT ;  /* 0x00000000003e782f */ /* 0x000fe400038c0000 */
[----:B------:R-:W-:Y:S01]  /*75d0*/  MOV R14, UR62 ;  /* 0x0000003e000e7c02 */ /* 0x000fe20008000f00 */
[----:B------:R-:W-:Y:S10]  /*75e0*/  ENDCOLLECTIVE ;  /* 0x000000000000791b */ /* 0x000ff40003800000 */
.L_x_190:
[----:B------:R-:W-:Y:S05]  /*75f0*/  BSYNC B0 ;  /* 0x0000000000007941 */ /* 0x000fea0003800000 */
.L_x_189:
[----:B------:R-:W-:Y:S05]  /*7600*/  BRA `(.L_x_191) ;  /* 0xfffffff800f47947 */ /* 0x000fea000383ffff */
.L_x_182:
[----:B0-----:R0:W1:Y:S02]  /*7610*/  SYNCS.PHASECHK.TRANS64.TRYWAIT P0, [R7+URZ], R2 ;  /* 0x00000002070075a7 */ /* 0x001064000800017f */
[----:B-1----:R-:W-:Y:S05]  /*7620*/  @!P0 NANOSLEEP.SYNCS 0x989680 ;  /* 0x009896800000895d */ /* 0x002fea0003900000 */
[----:B------:R-:W1:Y:S02]  /*7630*/  @!P0 SYNCS.PHASECHK.TRANS64 P0, [R7+URZ], R2 ;  /* 0x00000002070085a7 */ /* 0x000e64000800007f */
[----:B-1----:R-:W-:Y:S05]  /*7640*/  @!P0 BRA `(.L_x_182) ;  /* 0xfffffffc00f08947 */ /* 0x002fea000383ffff */
[----:B------:R-:W-:Y:S05]  /*7650*/  BRA `(.L_x_192) ;  /* 0xfffffffc00347947 */ /* 0x000fea000383ffff */
.L_x_183:
[----:B0-----:R0:W1:Y:S02]  /*7660*/  SYNCS.PHASECHK.TRANS64.TRYWAIT P0, [R4+URZ], R3 ;  /* 0x00000003040075a7 */ /* 0x001064000800017f */
[----:B-1----:R-:W-:Y:S05]  /*7670*/  @!P0 NANOSLEEP.SYNCS 0x989680 ;  /* 0x009896800000895d */ /* 0x002fea0003900000 */
[----:B------:R-:W1:Y:S02]  /*7680*/  @!P0 SYNCS.PHASECHK.TRANS64 P0, [R4+URZ], R3 ;  /* 0x00000003040085a7 */ /* 0x000e64000800007f */
[----:B-1----:R-:W-:Y:S05]  /*7690*/  @!P0 BRA `(.L_x_183) ;  /* 0xfffffffc00f08947 */ /* 0x002fea000383ffff */
[----:B------:R-:W-:Y:S05]  /*76a0*/  BRA `(.L_x_193) ;  /* 0xfffffffc003c7947 */ /* 0x000fea000383ffff */
.L_x_194:
[----:B------:R-:W-:-:S00]  /*76b0*/  BRA `(.L_x_194) ;  /* 0xfffffffc00fc7947 */ /* 0x000fc0000383ffff */
[----:B------:R-:W-:-:S00]  /*76c0*/  NOP ;  /* 0x0000000000007918 */ /* 0x000fc00000000000 */
        /* <DEDUP_REMOVED lines=11> */
.L_x_195:


//--------------------- .nv.global.init           --------------------------
	.section	.nv.global.init,"aw",@progbits
.nv.global.init:
	.type		$str$22,@object
	.size		$str$22,($str$23 - $str$22)
$str$22:
        /*0000*/ 	.byte	0x6b, 0x5f, 0x74, 0x69, 0x6c, 0x65, 0x5f, 0x63, 0x6f, 0x75, 0x6e, 0x74, 0x20, 0x3e, 0x3d, 0x20
        /*0010*/ 	.byte	0x31, 0x00
	.type		$str$23,@object
	.size		$str$23,(__unnamed_1 - $str$23)
$str$23:
        /*0012*/ 	.byte	0x2f, 0x74, 0x6d, 0x70, 0x2f, 0x63, 0x75, 0x74, 0x6c, 0x61, 0x73, 0x73, 0x5f, 0x73, 0x77, 0x65
        /*0022*/ 	.byte	0x65, 0x70, 0x5f, 0x73, 0x72, 0x63, 0x2f, 0x69, 0x6e, 0x63, 0x6c, 0x75, 0x64, 0x65, 0x2f, 0x63
        /*0032*/ 	.byte	0x75, 0x74, 0x6c, 0x61, 0x73, 0x73, 0x2f, 0x67, 0x65, 0x6d, 0x6d, 0x2f, 0x63, 0x6f, 0x6c, 0x6c
        /*0042*/ 	.byte	0x65, 0x63, 0x74, 0x69, 0x76, 0x65, 0x2f, 0x73, 0x6d, 0x39, 0x30, 0x5f, 0x6d, 0x6d, 0x61, 0x5f
        /*0052*/ 	.byte	0x74, 0x6d, 0x61, 0x5f, 0x67, 0x6d, 0x6d, 0x61, 0x5f, 0x73, 0x73, 0x5f, 0x77, 0x61, 0x72, 0x70
        /*0062*/ 	.byte	0x73, 0x70, 0x65, 0x63, 0x69, 0x61, 0x6c, 0x69, 0x7a, 0x65, 0x64, 0x2e, 0x68, 0x70, 0x70, 0x00
	.type		__unnamed_1,@object
	.size		__unnamed_1,(.L_0 - __unnamed_1)
__unnamed_1:
        /*0072*/ 	.byte	0x76, 0x6f, 0x69, 0x64, 0x20, 0x63, 0x75, 0x74, 0x6c, 0x61, 0x73, 0x73, 0x3a, 0x3a, 0x67, 0x65
        /* <DEDUP_REMOVED lines=175> */
        /*0b72*/ 	.byte	0x65, 0x3a, 0x3a, 0x69, 0x64, 0x65, 0x6e, 0x74, 0x69, 0x74, 0x79, 0x5d, 0x00
.L_0:


//--------------------- .nv.shared._ZN7cutlass13device_kernelINS_4gemm6kernel13GemmUniversalIN4cute5tupleIJiiiiEEENS1_10collective13CollectiveMmaINS1_34MainloopSm90TmaGmmaWarpSpecializedILi3ENS5_IJNS4_1CILi1EEENSA_ILi4EEESB_EEENS1_35KernelTmaWarpSpecializedCooperativeEEENS5_IJNSA_ILi128EEESG_NSA_ILi64EEEEEEfNS5_IJlSB_lEEEfSJ_NS4_8TiledMMAINS4_8MMA_AtomIJNS4_4SM904GMMA30MMA_64x128x8_F32TF32TF32_SS_TNILNSN_7ScaleInE1ELSP_1EEEEEENS4_6LayoutINS5_IJNSA_ILi2EEESB_SB_EEENS5_IJSB_NSA_ILi0EEESV_EEEEENS5_IJNS4_10UnderscoreESY_SY_EEEEENS4_23SM90_TMA_LOAD_MULTICASTENS4_14ComposedLayoutINS4_7SwizzleILi3ELi4ELi3EEENS4_18smem_ptr_flag_bitsILi32EEENSS_INS5_IJNSA_ILi8EEENSA_ILi32EEEEEENS5_IJS18_SB_EEEEEEEvNS4_8identityENS4_13SM90_TMA_LOADES1C_vS1D_EENS_8epilogue10collective6detail29Sm90TmaWarpSpecializedAdapterINS1H_15DefaultEpilogueIfSJ_SJ_NS1G_6thread17LinearCombinationIfLi1EffLNS1L_9ScaleType4KindE0ELNS_15FloatRoundStyleE2EfEENS1_15EpilogueDefaultEEEEEvvEEEEvNT_6ParamsE --------------------------
	.section	.nv.shared._ZN7cutlass13device_kernelINS_4gemm6kernel13GemmUniversalIN4cute5tupleIJiiiiEEENS1_10collective13CollectiveMmaINS1_34MainloopSm90TmaGmmaWarpSpecializedILi3ENS5_IJNS4_1CILi1EEENSA_ILi4EEESB_EEENS1_35KernelTmaWarpSpecializedCooperativeEEENS5_IJNSA_ILi128EEESG_NSA_ILi64EEEEEEfNS5_IJlSB_lEEEfSJ_NS4_8TiledMMAINS4_8MMA_AtomIJNS4_4SM904GMMA30MMA_64x128x8_F32TF32TF32_SS_TNILNSN_7ScaleInE1ELSP_1EEEEEENS4_6LayoutINS5_IJNSA_ILi2EEESB_SB_EEENS5_IJSB_NSA_ILi0EEESV_EEEEENS5_IJNS4_10UnderscoreESY_SY_EEEEENS4_23SM90_TMA_LOAD_MULTICASTENS4_14ComposedLayoutINS4_7SwizzleILi3ELi4ELi3EEENS4_18smem_ptr_flag_bitsILi32EEENSS_INS5_IJNSA_ILi8EEENSA_ILi32EEEEEENS5_IJS18_SB_EEEEEEEvNS4_8identityENS4_13SM90_TMA_LOADES1C_vS1D_EENS_8epilogue10collective6detail29Sm90TmaWarpSpecializedAdapterINS1H_15DefaultEpilogueIfSJ_SJ_NS1G_6thread17LinearCombinationIfLi1EffLNS1L_9ScaleType4KindE0ELNS_15FloatRoundStyleE2EfEENS1_15EpilogueDefaultEEEEEvvEEEEvNT_6ParamsE,"aw",@nobits
	.sectionflags	@""
	.align	16
	.zero		1024


//--------------------- .nv.shared.reserved.0     --------------------------
	.section	.nv.shared.reserved.0,"aw",@nobits
	.weak		__nv_reservedSMEM_offset_0_alias
	.size		__nv_reservedSMEM_offset_0_alias, 0, 0
	.other		__nv_reservedSMEM_offset_0_alias,@"STO_CUDA_RESERVED_SHARED STV_DEFAULT"
__nv_reservedSMEM_offset_0_alias:
	.zero		0


//--------------------- .nv.global                --------------------------
	.section	.nv.global,"aw",@nobits
.nv.global:
	.type		_ZN40_INTERNAL_0244040c_4_k_cu_1b3ccf86_225614cute1_E,@object
	.size		_ZN40_INTERNAL_0244040c_4_k_cu_1b3ccf86_225614cute1_E,(_ZN40_INTERNAL_0244040c_4_k_cu_1b3ccf86_225614cuda3std3__45__cpo6cbeginE - _ZN40_INTERNAL_0244040c_4_k_cu_1b3ccf86_225614cute1_E)
_ZN40_INTERNAL_0244040c_4_k_cu_1b3ccf86_225614cute1_E:
	.zero		1
	.type		_ZN40_INTERNAL_0244040c_4_k_cu_1b3ccf86_225614cuda3std3__45__cpo6cbeginE,@object
	.size		_ZN40_INTERNAL_0244040c_4_k_cu_1b3ccf86_225614cuda3std3__45__cpo6cbeginE,(_ZN40_INTERNAL_0244040c_4_k_cu_1b3ccf86_225614cuda3std3__48in_placeE - _ZN40_INTERNAL_0244040c_4_k_cu_1b3ccf86_225614cuda3std3__45__cpo6cbeginE)
_ZN40_INTERNAL_0244040c_4_k_cu_1b3ccf86_225614cuda3std3__45__cpo6cbeginE:
	.zero		1
	.type		_ZN40_INTERNAL_0244040c_4_k_cu_1b3ccf86_225614cuda3std3__48in_placeE,@object
	.size		_ZN40_INTERNAL_0244040c_4_k_cu_1b3ccf86_225614cuda3std3__48in_placeE,(_ZN40_INTERNAL_0244040c_4_k_cu_1b3ccf86_225614cuda3std6ranges3__45__cpo9iter_moveE - _ZN40_INTERNAL_0244040c_4_k_cu_1b3ccf86_225614cuda3std3__48in_placeE)
_ZN40_INTERNAL_0244040c_4_k_cu_1b3ccf86_225614cuda3std3__48in_placeE:
	.zero		1
	.type		_ZN40_INTERNAL_0244040c_4_k_cu_1b3ccf86_225614cuda3std6ranges3__45__cpo9iter_moveE,@object
	.size		_ZN40_INTERNAL_0244040c_4_k_cu_1b3ccf86_225614cuda3std6ranges3__45__cpo9iter_moveE,(_ZN40_INTERNAL_0244040c_4_k_cu_1b3ccf86_225614cuda3std3__45__cpo5beginE - _ZN40_INTERNAL_0244040c_4_k_cu_1b3ccf86_225614cuda3std6ranges3__45__cpo9iter_moveE)
_ZN40_INTERNAL_0244040c_4_k_cu_1b3ccf86_225614cuda3std6ranges3__45__cpo9iter_moveE:
	.zero		1
	.type		_ZN40_INTERNAL_0244040c_4_k_cu_1b3ccf86_225614cuda3std3__45__cpo5beginE,@object
	.size		_ZN40_INTERNAL_0244040c_4_k_cu_1b3ccf86_225614cuda3std3__45__cpo5beginE,(_ZN40_INTERNAL_0244040c_4_k_cu_1b3ccf86_225614cuda3std3__442_GLOBAL__N__0244040c_4_k_cu_1b3ccf86_225616ignoreE - _ZN40_INTERNAL_0244040c_4_k_cu_1b3ccf86_225614cuda3std3__45__cpo5beginE)
_ZN40_INTERNAL_0244040c_4_k_cu_1b3ccf86_225614cuda3std3__45__cpo5beginE:
	.zero		1
	.type		_ZN40_INTERNAL_0244040c_4_k_cu_1b3ccf86_225614cuda3std3__442_GLOBAL__N__0244040c_4_k_cu_1b3ccf86_225616ignoreE,@object
	.size		_ZN40_INTERNAL_0244040c_4_k_cu_1b3ccf86_225614cuda3std3__442_GLOBAL__N__0244040c_4_k_cu_1b3ccf86_225616ignoreE,(_ZN40_INTERNAL_0244040c_4_k_cu_1b3ccf86_225614cute7productE - _ZN40_INTERNAL_0244040c_4_k_cu_1b3ccf86_225614cuda3std3__442_GLOBAL__N__0244040c_4_k_cu_1b3ccf86_225616ignoreE)
_ZN40_INTERNAL_0244040c_4_k_cu_1b3ccf86_225614cuda3std3__442_GLOBAL__N__0244040c_4_k_cu_1b3ccf86_225616ignoreE:
	.zero		1
	.type		_ZN40_INTERNAL_0244040c_4_k_cu_1b3ccf86_225614cute7productE,@object
	.size		_ZN40_INTERNAL_0244040c_4_k_cu_1b3ccf86_225614cute7productE,(_ZN40_INTERNAL_0244040c_4_k_cu_1b3ccf86_225614cuda3std3__45__cpo3endE - _ZN40_INTERNAL_0244040c_4_k_cu_1b3ccf86_225614cute7productE)
_ZN40_INTERNAL_0244040c_4_k_cu_1b3ccf86_225614cute7productE:
	.zero		1
	.type		_ZN40_INTERNAL_0244040c_4_k_cu_1b3ccf86_225614cuda3std3__45__cpo3endE,@object
	.size		_ZN40_INTERNAL_0244040c_4_k_cu_1b3ccf86_225614cuda3std3__45__cpo3endE,(_ZN40_INTERNAL_0244040c_4_k_cu_1b3ccf86_225614cuda3std3__419piecewise_constructE - _ZN40_INTERNAL_0244040c_4_k_cu_1b3ccf86_225614cuda3std3__45__cpo3endE)
_ZN40_INTERNAL_0244040c_4_k_cu_1b3ccf86_225614cuda3std3__45__cpo3endE:
	.zero		1
	.type		_ZN40_INTERNAL_0244040c_4_k_cu_1b3ccf86_225614cuda3std3__419piecewise_constructE,@object
	.size		_ZN40_INTERNAL_0244040c_4_k_cu_1b3ccf86_225614cuda3std3__419piecewise_constructE,(_ZN40_INTERNAL_0244040c_4_k_cu_1b3ccf86_225614cuda3std3__45__cpo4cendE - _ZN40_INTERNAL_0244040c_4_k_cu_1b3ccf86_225614cuda3std3__419piecewise_constructE)
_ZN40_INTERNAL_0244040c_4_k_cu_1b3ccf86_225614cuda3std3__419piecewise_constructE:
	.zero		1
	.type		_ZN40_INTERNAL_0244040c_4_k_cu_1b3ccf86_225614cuda3std3__45__cpo4cendE,@object
	.size		_ZN40_INTERNAL_0244040c_4_k_cu_1b3ccf86_225614cuda3std3__45__cpo4cendE,(_ZN40_INTERNAL_0244040c_4_k_cu_1b3ccf86_225614cuda3std6ranges3__45__cpo4swapE - _ZN40_INTERNAL_0244040c_4_k_cu_1b3ccf86_225614cuda3std3__45__cpo4cendE)
_ZN40_INTERNAL_0244040c_4_k_cu_1b3ccf86_225614cuda3std3__45__cpo4cendE:
	.zero		1
	.type		_ZN40_INTERNAL_0244040c_4_k_cu_1b3ccf86_225614cuda3std6ranges3__45__cpo4swapE,@object
	.size		_ZN40_INTERNAL_0244040c_4_k_cu_1b3ccf86_225614cuda3std6ranges3__45__cpo4swapE,(.L_8 - _ZN40_INTERNAL_0244040c_4_k_cu_1b3ccf86_225614cuda3std6ranges3__45__cpo4swapE)
_ZN40_INTERNAL_0244040c_4_k_cu_1b3ccf86_225614cuda3std6ranges3__45__cpo4swapE:
	.zero		1
.L_8:


//--------------------- .nv.constant0._ZN7cutlass13device_kernelINS_4gemm6kernel13GemmUniversalIN4cute5tupleIJiiiiEEENS1_10collective13CollectiveMmaINS1_34MainloopSm90TmaGmmaWarpSpecializedILi3ENS5_IJNS4_1CILi1EEENSA_ILi4EEESB_EEENS1_35KernelTmaWarpSpecializedCooperativeEEENS5_IJNSA_ILi128EEESG_NSA_ILi64EEEEEEfNS5_IJlSB_lEEEfSJ_NS4_8TiledMMAINS4_8MMA_AtomIJNS4_4SM904GMMA30MMA_64x128x8_F32TF32TF32_SS_TNILNSN_7ScaleInE1ELSP_1EEEEEENS4_6LayoutINS5_IJNSA_ILi2EEESB_SB_EEENS5_IJSB_NSA_ILi0EEESV_EEEEENS5_IJNS4_10UnderscoreESY_SY_EEEEENS4_23SM90_TMA_LOAD_MULTICASTENS4_14ComposedLayoutINS4_7SwizzleILi3ELi4ELi3EEENS4_18smem_ptr_flag_bitsILi32EEENSS_INS5_IJNSA_ILi8EEENSA_ILi32EEEEEENS5_IJS18_SB_EEEEEEEvNS4_8identityENS4_13SM90_TMA_LOADES1C_vS1D_EENS_8epilogue10collective6detail29Sm90TmaWarpSpecializedAdapterINS1H_15DefaultEpilogueIfSJ_SJ_NS1G_6thread17LinearCombinationIfLi1EffLNS1L_9ScaleType4KindE0ELNS_15FloatRoundStyleE2EfEENS1_15EpilogueDefaultEEEEEvvEEEEvNT_6ParamsE --------------------------
	.section	.nv.constant0._ZN7cutlass13device_kernelINS_4gemm6kernel13GemmUniversalIN4cute5tupleIJiiiiEEENS1_10collective13CollectiveMmaINS1_34MainloopSm90TmaGmmaWarpSpecializedILi3ENS5_IJNS4_1CILi1EEENSA_ILi4EEESB_EEENS1_35KernelTmaWarpSpecializedCooperativeEEENS5_IJNSA_ILi128EEESG_NSA_ILi64EEEEEEfNS5_IJlSB_lEEEfSJ_NS4_8TiledMMAINS4_8MMA_AtomIJNS4_4SM904GMMA30MMA_64x128x8_F32TF32TF32_SS_TNILNSN_7ScaleInE1ELSP_1EEEEEENS4_6LayoutINS5_IJNSA_ILi2EEESB_SB_EEENS5_IJSB_NSA_ILi0EEESV_EEEEENS5_IJNS4_10UnderscoreESY_SY_EEEEENS4_23SM90_TMA_LOAD_MULTICASTENS4_14ComposedLayoutINS4_7SwizzleILi3ELi4ELi3EEENS4_18smem_ptr_flag_bitsILi32EEENSS_INS5_IJNSA_ILi8EEENSA_ILi32EEEEEENS5_IJS18_SB_EEEEEEEvNS4_8identityENS4_13SM90_TMA_LOADES1C_vS1D_EENS_8epilogue10collective6detail29Sm90TmaWarpSpecializedAdapterINS1H_15DefaultEpilogueIfSJ_SJ_NS1G_6thread17LinearCombinationIfLi1EffLNS1L_9ScaleType4KindE0ELNS_15FloatRoundStyleE2EfEENS1_15EpilogueDefaultEEEEEvvEEEEvNT_6ParamsE,"a",@progbits
	.sectionflags	@""
	.align	4
.nv.constant0._ZN7cutlass13device_kernelINS_4gemm6kernel13GemmUniversalIN4cute5tupleIJiiiiEEENS1_10collective13CollectiveMmaINS1_34MainloopSm90TmaGmmaWarpSpecializedILi3ENS5_IJNS4_1CILi1EEENSA_ILi4EEESB_EEENS1_35KernelTmaWarpSpecializedCooperativeEEENS5_IJNSA_ILi128EEESG_NSA_ILi64EEEEEEfNS5_IJlSB_lEEEfSJ_NS4_8TiledMMAINS4_8MMA_AtomIJNS4_4SM904GMMA30MMA_64x128x8_F32TF32TF32_SS_TNILNSN_7ScaleInE1ELSP_1EEEEEENS4_6LayoutINS5_IJNSA_ILi2EEESB_SB_EEENS5_IJSB_NSA_ILi0EEESV_EEEEENS5_IJNS4_10UnderscoreESY_SY_EEEEENS4_23SM90_TMA_LOAD_MULTICASTENS4_14ComposedLayoutINS4_7SwizzleILi3ELi4ELi3EEENS4_18smem_ptr_flag_bitsILi32EEENSS_INS5_IJNSA_ILi8EEENSA_ILi32EEEEEENS5_IJS18_SB_EEEEEEEvNS4_8identityENS4_13SM90_TMA_LOADES1C_vS1D_EENS_8epilogue10collective6detail29Sm90TmaWarpSpecializedAdapterINS1H_15DefaultEpilogueIfSJ_SJ_NS1G_6thread17LinearCombinationIfLi1EffLNS1L_9ScaleType4KindE0ELNS_15FloatRoundStyleE2EfEENS1_15EpilogueDefaultEEEEEvvEEEEvNT_6ParamsE:
	.zero		1664


//--------------------- SYMBOLS --------------------------

	.type		.nv.reservedSmem.offset0,@object
	.size		.nv.reservedSmem.offset0,0x4
	.type		__assertfail,@function
